//
// Generated by NVIDIA NVVM Compiler
//
// Compiler Build ID: CL-36424714
// Cuda compilation tools, release 13.0, V13.0.88
// Based on NVVM 20.0.0
//

.version 9.0
.target sm_100
.address_size 64

	// .globl	_Z9convergedPdS_PbdiiS0_

.visible .entry _Z9convergedPdS_PbdiiS0_(
	.param .u64 .ptr .align 1 _Z9convergedPdS_PbdiiS0__param_0,
	.param .u64 .ptr .align 1 _Z9convergedPdS_PbdiiS0__param_1,
	.param .u64 .ptr .align 1 _Z9convergedPdS_PbdiiS0__param_2,
	.param .f64 _Z9convergedPdS_PbdiiS0__param_3,
	.param .u32 _Z9convergedPdS_PbdiiS0__param_4,
	.param .u32 _Z9convergedPdS_PbdiiS0__param_5,
	.param .u64 .ptr .align 1 _Z9convergedPdS_PbdiiS0__param_6
)
{
	.reg .pred 	%p<20>;
	.reg .b16 	%rs<10>;
	.reg .b32 	%r<42>;
	.reg .b64 	%rd<25>;
	.reg .b64 	%fd<143>;

	ld.param.u64 	%rd6, [_Z9convergedPdS_PbdiiS0__param_0];
	ld.param.u64 	%rd7, [_Z9convergedPdS_PbdiiS0__param_1];
	ld.param.u64 	%rd8, [_Z9convergedPdS_PbdiiS0__param_2];
	ld.param.f64 	%fd14, [_Z9convergedPdS_PbdiiS0__param_3];
	ld.param.u32 	%r25, [_Z9convergedPdS_PbdiiS0__param_4];
	ld.param.u32 	%r26, [_Z9convergedPdS_PbdiiS0__param_5];
	ld.param.u64 	%rd9, [_Z9convergedPdS_PbdiiS0__param_6];
	cvta.to.global.u64 	%rd1, %rd7;
	cvta.to.global.u64 	%rd2, %rd6;
	cvta.to.global.u64 	%rd3, %rd9;
	cvta.to.global.u64 	%rd4, %rd8;
	mov.u32 	%r27, %ctaid.x;
	mov.u32 	%r28, %ntid.x;
	mov.u32 	%r29, %tid.x;
	mad.lo.s32 	%r1, %r27, %r28, %r29;
	setp.gt.s32 	%p1, %r1, %r25;
	@%p1 bra 	$L__BB0_21;
	cvt.s64.s32 	%rd10, %r1;
	add.s64 	%rd5, %rd4, %rd10;
	mov.b16 	%rs4, 1;
	st.global.u8 	[%rd5], %rs4;
	bar.sync 	0;
	mul.lo.s32 	%r2, %r26, %r1;
	setp.lt.s32 	%p2, %r26, 1;
	mov.f64 	%fd142, 0d0000000000000000;
	@%p2 bra 	$L__BB0_14;
	and.b32  	%r3, %r26, 15;
	setp.lt.u32 	%p3, %r26, 16;
	mov.f64 	%fd142, 0d0000000000000000;
	mov.b32 	%r37, 0;
	@%p3 bra 	$L__BB0_5;
	and.b32  	%r37, %r26, 2147483632;
	neg.s32 	%r35, %r37;
	mov.f64 	%fd142, 0d0000000000000000;
	mov.u32 	%r34, %r2;
$L__BB0_4:
	.pragma "nounroll";
	mul.wide.s32 	%rd11, %r34, 8;
	add.s64 	%rd12, %rd2, %rd11;
	add.s64 	%rd13, %rd1, %rd11;
	ld.global.f64 	%fd19, [%rd12];
	ld.global.f64 	%fd20, [%rd13];
	sub.f64 	%fd21, %fd19, %fd20;
	fma.rn.f64 	%fd22, %fd21, %fd21, %fd142;
	ld.global.f64 	%fd23, [%rd12+8];
	ld.global.f64 	%fd24, [%rd13+8];
	sub.f64 	%fd25, %fd23, %fd24;
	fma.rn.f64 	%fd26, %fd25, %fd25, %fd22;
	ld.global.f64 	%fd27, [%rd12+16];
	ld.global.f64 	%fd28, [%rd13+16];
	sub.f64 	%fd29, %fd27, %fd28;
	fma.rn.f64 	%fd30, %fd29, %fd29, %fd26;
	ld.global.f64 	%fd31, [%rd12+24];
	ld.global.f64 	%fd32, [%rd13+24];
	sub.f64 	%fd33, %fd31, %fd32;
	fma.rn.f64 	%fd34, %fd33, %fd33, %fd30;
	ld.global.f64 	%fd35, [%rd12+32];
	ld.global.f64 	%fd36, [%rd13+32];
	sub.f64 	%fd37, %fd35, %fd36;
	fma.rn.f64 	%fd38, %fd37, %fd37, %fd34;
	ld.global.f64 	%fd39, [%rd12+40];
	ld.global.f64 	%fd40, [%rd13+40];
	sub.f64 	%fd41, %fd39, %fd40;
	fma.rn.f64 	%fd42, %fd41, %fd41, %fd38;
	ld.global.f64 	%fd43, [%rd12+48];
	ld.global.f64 	%fd44, [%rd13+48];
	sub.f64 	%fd45, %fd43, %fd44;
	fma.rn.f64 	%fd46, %fd45, %fd45, %fd42;
	ld.global.f64 	%fd47, [%rd12+56];
	ld.global.f64 	%fd48, [%rd13+56];
	sub.f64 	%fd49, %fd47, %fd48;
	fma.rn.f64 	%fd50, %fd49, %fd49, %fd46;
	ld.global.f64 	%fd51, [%rd12+64];
	ld.global.f64 	%fd52, [%rd13+64];
	sub.f64 	%fd53, %fd51, %fd52;
	fma.rn.f64 	%fd54, %fd53, %fd53, %fd50;
	ld.global.f64 	%fd55, [%rd12+72];
	ld.global.f64 	%fd56, [%rd13+72];
	sub.f64 	%fd57, %fd55, %fd56;
	fma.rn.f64 	%fd58, %fd57, %fd57, %fd54;
	ld.global.f64 	%fd59, [%rd12+80];
	ld.global.f64 	%fd60, [%rd13+80];
	sub.f64 	%fd61, %fd59, %fd60;
	fma.rn.f64 	%fd62, %fd61, %fd61, %fd58;
	ld.global.f64 	%fd63, [%rd12+88];
	ld.global.f64 	%fd64, [%rd13+88];
	sub.f64 	%fd65, %fd63, %fd64;
	fma.rn.f64 	%fd66, %fd65, %fd65, %fd62;
	ld.global.f64 	%fd67, [%rd12+96];
	ld.global.f64 	%fd68, [%rd13+96];
	sub.f64 	%fd69, %fd67, %fd68;
	fma.rn.f64 	%fd70, %fd69, %fd69, %fd66;
	ld.global.f64 	%fd71, [%rd12+104];
	ld.global.f64 	%fd72, [%rd13+104];
	sub.f64 	%fd73, %fd71, %fd72;
	fma.rn.f64 	%fd74, %fd73, %fd73, %fd70;
	ld.global.f64 	%fd75, [%rd12+112];
	ld.global.f64 	%fd76, [%rd13+112];
	sub.f64 	%fd77, %fd75, %fd76;
	fma.rn.f64 	%fd78, %fd77, %fd77, %fd74;
	ld.global.f64 	%fd79, [%rd12+120];
	ld.global.f64 	%fd80, [%rd13+120];
	sub.f64 	%fd81, %fd79, %fd80;
	fma.rn.f64 	%fd142, %fd81, %fd81, %fd78;
	add.s32 	%r35, %r35, 16;
	add.s32 	%r34, %r34, 16;
	setp.ne.s32 	%p4, %r35, 0;
	@%p4 bra 	$L__BB0_4;
$L__BB0_5:
	setp.eq.s32 	%p5, %r3, 0;
	@%p5 bra 	$L__BB0_14;
	and.b32  	%r11, %r26, 7;
	setp.lt.u32 	%p6, %r3, 8;
	@%p6 bra 	$L__BB0_8;
	add.s32 	%r31, %r37, %r2;
	mul.wide.s32 	%rd14, %r31, 8;
	add.s64 	%rd15, %rd2, %rd14;
	ld.global.f64 	%fd83, [%rd15];
	add.s64 	%rd16, %rd1, %rd14;
	ld.global.f64 	%fd84, [%rd16];
	sub.f64 	%fd85, %fd83, %fd84;
	fma.rn.f64 	%fd86, %fd85, %fd85, %fd142;
	ld.global.f64 	%fd87, [%rd15+8];
	ld.global.f64 	%fd88, [%rd16+8];
	sub.f64 	%fd89, %fd87, %fd88;
	fma.rn.f64 	%fd90, %fd89, %fd89, %fd86;
	ld.global.f64 	%fd91, [%rd15+16];
	ld.global.f64 	%fd92, [%rd16+16];
	sub.f64 	%fd93, %fd91, %fd92;
	fma.rn.f64 	%fd94, %fd93, %fd93, %fd90;
	ld.global.f64 	%fd95, [%rd15+24];
	ld.global.f64 	%fd96, [%rd16+24];
	sub.f64 	%fd97, %fd95, %fd96;
	fma.rn.f64 	%fd98, %fd97, %fd97, %fd94;
	ld.global.f64 	%fd99, [%rd15+32];
	ld.global.f64 	%fd100, [%rd16+32];
	sub.f64 	%fd101, %fd99, %fd100;
	fma.rn.f64 	%fd102, %fd101, %fd101, %fd98;
	ld.global.f64 	%fd103, [%rd15+40];
	ld.global.f64 	%fd104, [%rd16+40];
	sub.f64 	%fd105, %fd103, %fd104;
	fma.rn.f64 	%fd106, %fd105, %fd105, %fd102;
	ld.global.f64 	%fd107, [%rd15+48];
	ld.global.f64 	%fd108, [%rd16+48];
	sub.f64 	%fd109, %fd107, %fd108;
	fma.rn.f64 	%fd110, %fd109, %fd109, %fd106;
	ld.global.f64 	%fd111, [%rd15+56];
	ld.global.f64 	%fd112, [%rd16+56];
	sub.f64 	%fd113, %fd111, %fd112;
	fma.rn.f64 	%fd142, %fd113, %fd113, %fd110;
	add.s32 	%r37, %r37, 8;
$L__BB0_8:
	setp.eq.s32 	%p7, %r11, 0;
	@%p7 bra 	$L__BB0_14;
	and.b32  	%r14, %r26, 3;
	setp.lt.u32 	%p8, %r11, 4;
	@%p8 bra 	$L__BB0_11;
	add.s32 	%r32, %r37, %r2;
	mul.wide.s32 	%rd17, %r32, 8;
	add.s64 	%rd18, %rd2, %rd17;
	ld.global.f64 	%fd115, [%rd18];
	add.s64 	%rd19, %rd1, %rd17;
	ld.global.f64 	%fd116, [%rd19];
	sub.f64 	%fd117, %fd115, %fd116;
	fma.rn.f64 	%fd118, %fd117, %fd117, %fd142;
	ld.global.f64 	%fd119, [%rd18+8];
	ld.global.f64 	%fd120, [%rd19+8];
	sub.f64 	%fd121, %fd119, %fd120;
	fma.rn.f64 	%fd122, %fd121, %fd121, %fd118;
	ld.global.f64 	%fd123, [%rd18+16];
	ld.global.f64 	%fd124, [%rd19+16];
	sub.f64 	%fd125, %fd123, %fd124;
	fma.rn.f64 	%fd126, %fd125, %fd125, %fd122;
	ld.global.f64 	%fd127, [%rd18+24];
	ld.global.f64 	%fd128, [%rd19+24];
	sub.f64 	%fd129, %fd127, %fd128;
	fma.rn.f64 	%fd142, %fd129, %fd129, %fd126;
	add.s32 	%r37, %r37, 4;
$L__BB0_11:
	setp.eq.s32 	%p9, %r14, 0;
	@%p9 bra 	$L__BB0_14;
	add.s32 	%r40, %r37, %r2;
	neg.s32 	%r39, %r14;
$L__BB0_13:
	.pragma "nounroll";
	mul.wide.s32 	%rd20, %r40, 8;
	add.s64 	%rd21, %rd1, %rd20;
	add.s64 	%rd22, %rd2, %rd20;
	ld.global.f64 	%fd130, [%rd22];
	ld.global.f64 	%fd131, [%rd21];
	sub.f64 	%fd132, %fd130, %fd131;
	fma.rn.f64 	%fd142, %fd132, %fd132, %fd142;
	add.s32 	%r40, %r40, 1;
	add.s32 	%r39, %r39, 1;
	setp.ne.s32 	%p10, %r39, 0;
	@%p10 bra 	$L__BB0_13;
$L__BB0_14:
	sqrt.rn.f64 	%fd133, %fd142;
	setp.leu.f64 	%p11, %fd133, %fd14;
	@%p11 bra 	$L__BB0_16;
	mov.b16 	%rs5, 0;
	st.global.u8 	[%rd5], %rs5;
	setp.ne.s32 	%p12, %r1, 0;
	@%p12 bra 	$L__BB0_21;
$L__BB0_16:
	bar.sync 	0;
	setp.ne.s32 	%p13, %r1, 0;
	setp.lt.s32 	%p14, %r25, 1;
	or.pred  	%p15, %p13, %p14;
	@%p15 bra 	$L__BB0_21;
	ld.global.u8 	%rs9, [%rd3];
	mov.b32 	%r41, 0;
$L__BB0_18:
	and.b16  	%rs6, %rs9, 255;
	setp.eq.s16 	%p16, %rs6, 0;
	@%p16 bra 	$L__BB0_20;
	cvt.u64.u32 	%rd23, %r41;
	add.s64 	%rd24, %rd4, %rd23;
	ld.global.u8 	%rs7, [%rd24];
	setp.ne.s16 	%p17, %rs7, 0;
	selp.u16 	%rs9, 1, 0, %p17;
	st.global.u8 	[%rd3], %rs9;
	add.s32 	%r41, %r41, 1;
	setp.lt.s32 	%p18, %r41, %r25;
	and.pred  	%p19, %p17, %p18;
	@%p19 bra 	$L__BB0_18;
	bra.uni 	$L__BB0_21;
$L__BB0_20:
	mov.b16 	%rs8, 0;
	st.global.u8 	[%rd3], %rs8;
$L__BB0_21:
	ret;

}
	// .globl	_Z22find_nearest_centroidsPdS_iiiPi
.visible .entry _Z22find_nearest_centroidsPdS_iiiPi(
	.param .u64 .ptr .align 1 _Z22find_nearest_centroidsPdS_iiiPi_param_0,
	.param .u64 .ptr .align 1 _Z22find_nearest_centroidsPdS_iiiPi_param_1,
	.param .u32 _Z22find_nearest_centroidsPdS_iiiPi_param_2,
	.param .u32 _Z22find_nearest_centroidsPdS_iiiPi_param_3,
	.param .u32 _Z22find_nearest_centroidsPdS_iiiPi_param_4,
	.param .u64 .ptr .align 1 _Z22find_nearest_centroidsPdS_iiiPi_param_5
)
{
	.reg .pred 	%p<19>;
	.reg .b32 	%r<77>;
	.reg .b32 	%f<16>;
	.reg .b64 	%rd<40>;
	.reg .b64 	%fd<84>;

	ld.param.u64 	%rd7, [_Z22find_nearest_centroidsPdS_iiiPi_param_0];
	ld.param.u64 	%rd8, [_Z22find_nearest_centroidsPdS_iiiPi_param_1];
	ld.param.u32 	%r38, [_Z22find_nearest_centroidsPdS_iiiPi_param_2];
	ld.param.u32 	%r39, [_Z22find_nearest_centroidsPdS_iiiPi_param_3];
	ld.param.u32 	%r40, [_Z22find_nearest_centroidsPdS_iiiPi_param_4];
	cvta.to.global.u64 	%rd1, %rd8;
	cvta.to.global.u64 	%rd2, %rd7;
	mov.u32 	%r41, %ctaid.x;
	mov.u32 	%r42, %ntid.x;
	mov.u32 	%r43, %tid.x;
	mad.lo.s32 	%r1, %r41, %r42, %r43;
	setp.gt.s32 	%p1, %r1, %r40;
	@%p1 bra 	$L__BB1_23;
	mul.lo.s32 	%r2, %r39, %r1;
	setp.lt.s32 	%p2, %r38, 1;
	mov.b32 	%r76, -1;
	@%p2 bra 	$L__BB1_22;
	setp.lt.s32 	%p3, %r39, 1;
	@%p3 bra 	$L__BB1_16;
	and.b32  	%r3, %r39, 7;
	and.b32  	%r4, %r39, 3;
	and.b32  	%r5, %r39, 2147483640;
	and.b32  	%r6, %r39, 1;
	neg.s32 	%r7, %r5;
	mov.f32 	%f12, 0f7F800000;
	mov.b32 	%r76, -1;
	mov.b32 	%r61, 0;
$L__BB1_4:
	setp.lt.u32 	%p10, %r39, 8;
	mul.lo.s32 	%r10, %r61, %r39;
	mov.f64 	%fd83, 0d0000000000000000;
	mov.b32 	%r66, 0;
	@%p10 bra 	$L__BB1_7;
	mul.wide.u32 	%rd9, %r10, 8;
	add.s64 	%rd10, %rd1, %rd9;
	add.s64 	%rd39, %rd10, 32;
	mov.f64 	%fd83, 0d0000000000000000;
	mov.u32 	%r63, %r2;
	mov.u32 	%r64, %r7;
$L__BB1_6:
	.pragma "nounroll";
	mul.wide.s32 	%rd11, %r63, 8;
	add.s64 	%rd12, %rd2, %rd11;
	ld.global.f64 	%fd16, [%rd12];
	ld.global.f64 	%fd17, [%rd39+-32];
	sub.f64 	%fd18, %fd16, %fd17;
	fma.rn.f64 	%fd19, %fd18, %fd18, %fd83;
	ld.global.f64 	%fd20, [%rd12+8];
	ld.global.f64 	%fd21, [%rd39+-24];
	sub.f64 	%fd22, %fd20, %fd21;
	fma.rn.f64 	%fd23, %fd22, %fd22, %fd19;
	ld.global.f64 	%fd24, [%rd12+16];
	ld.global.f64 	%fd25, [%rd39+-16];
	sub.f64 	%fd26, %fd24, %fd25;
	fma.rn.f64 	%fd27, %fd26, %fd26, %fd23;
	ld.global.f64 	%fd28, [%rd12+24];
	ld.global.f64 	%fd29, [%rd39+-8];
	sub.f64 	%fd30, %fd28, %fd29;
	fma.rn.f64 	%fd31, %fd30, %fd30, %fd27;
	ld.global.f64 	%fd32, [%rd12+32];
	ld.global.f64 	%fd33, [%rd39];
	sub.f64 	%fd34, %fd32, %fd33;
	fma.rn.f64 	%fd35, %fd34, %fd34, %fd31;
	ld.global.f64 	%fd36, [%rd12+40];
	ld.global.f64 	%fd37, [%rd39+8];
	sub.f64 	%fd38, %fd36, %fd37;
	fma.rn.f64 	%fd39, %fd38, %fd38, %fd35;
	ld.global.f64 	%fd40, [%rd12+48];
	ld.global.f64 	%fd41, [%rd39+16];
	sub.f64 	%fd42, %fd40, %fd41;
	fma.rn.f64 	%fd43, %fd42, %fd42, %fd39;
	ld.global.f64 	%fd44, [%rd12+56];
	ld.global.f64 	%fd45, [%rd39+24];
	sub.f64 	%fd46, %fd44, %fd45;
	fma.rn.f64 	%fd83, %fd46, %fd46, %fd43;
	add.s32 	%r64, %r64, 8;
	add.s32 	%r63, %r63, 8;
	add.s64 	%rd39, %rd39, 64;
	setp.ne.s32 	%p11, %r64, 0;
	mov.u32 	%r66, %r5;
	@%p11 bra 	$L__BB1_6;
$L__BB1_7:
	setp.eq.s32 	%p12, %r3, 0;
	@%p12 bra 	$L__BB1_15;
	add.s32 	%r54, %r3, -1;
	setp.lt.u32 	%p13, %r54, 3;
	@%p13 bra 	$L__BB1_10;
	add.s32 	%r55, %r66, %r2;
	mul.wide.s32 	%rd13, %r55, 8;
	add.s64 	%rd14, %rd2, %rd13;
	ld.global.f64 	%fd48, [%rd14];
	add.s32 	%r56, %r66, %r10;
	mul.wide.u32 	%rd15, %r56, 8;
	add.s64 	%rd16, %rd1, %rd15;
	ld.global.f64 	%fd49, [%rd16];
	sub.f64 	%fd50, %fd48, %fd49;
	fma.rn.f64 	%fd51, %fd50, %fd50, %fd83;
	ld.global.f64 	%fd52, [%rd14+8];
	cvt.u64.u32 	%rd17, %r10;
	cvt.u64.u32 	%rd18, %r66;
	add.s64 	%rd19, %rd18, %rd17;
	shl.b64 	%rd20, %rd19, 3;
	add.s64 	%rd21, %rd1, %rd20;
	ld.global.f64 	%fd53, [%rd21+8];
	sub.f64 	%fd54, %fd52, %fd53;
	fma.rn.f64 	%fd55, %fd54, %fd54, %fd51;
	ld.global.f64 	%fd56, [%rd14+16];
	ld.global.f64 	%fd57, [%rd21+16];
	sub.f64 	%fd58, %fd56, %fd57;
	fma.rn.f64 	%fd59, %fd58, %fd58, %fd55;
	ld.global.f64 	%fd60, [%rd14+24];
	ld.global.f64 	%fd61, [%rd21+24];
	sub.f64 	%fd62, %fd60, %fd61;
	fma.rn.f64 	%fd83, %fd62, %fd62, %fd59;
	add.s32 	%r66, %r66, 4;
$L__BB1_10:
	setp.eq.s32 	%p14, %r4, 0;
	@%p14 bra 	$L__BB1_15;
	setp.eq.s32 	%p15, %r4, 1;
	@%p15 bra 	$L__BB1_13;
	add.s32 	%r57, %r66, %r2;
	mul.wide.s32 	%rd22, %r57, 8;
	add.s64 	%rd23, %rd2, %rd22;
	ld.global.f64 	%fd64, [%rd23];
	add.s32 	%r58, %r66, %r10;
	mul.wide.u32 	%rd24, %r58, 8;
	add.s64 	%rd25, %rd1, %rd24;
	ld.global.f64 	%fd65, [%rd25];
	sub.f64 	%fd66, %fd64, %fd65;
	fma.rn.f64 	%fd67, %fd66, %fd66, %fd83;
	ld.global.f64 	%fd68, [%rd23+8];
	cvt.u64.u32 	%rd26, %r10;
	cvt.u64.u32 	%rd27, %r66;
	add.s64 	%rd28, %rd27, %rd26;
	shl.b64 	%rd29, %rd28, 3;
	add.s64 	%rd30, %rd1, %rd29;
	ld.global.f64 	%fd69, [%rd30+8];
	sub.f64 	%fd70, %fd68, %fd69;
	fma.rn.f64 	%fd83, %fd70, %fd70, %fd67;
	add.s32 	%r66, %r66, 2;
$L__BB1_13:
	setp.eq.s32 	%p16, %r6, 0;
	@%p16 bra 	$L__BB1_15;
	add.s32 	%r59, %r66, %r2;
	mul.wide.s32 	%rd31, %r59, 8;
	add.s64 	%rd32, %rd2, %rd31;
	ld.global.f64 	%fd71, [%rd32];
	add.s32 	%r60, %r66, %r10;
	mul.wide.u32 	%rd33, %r60, 8;
	add.s64 	%rd34, %rd1, %rd33;
	ld.global.f64 	%fd72, [%rd34];
	sub.f64 	%fd73, %fd71, %fd72;
	fma.rn.f64 	%fd83, %fd73, %fd73, %fd83;
$L__BB1_15:
	sqrt.rn.f64 	%fd74, %fd83;
	cvt.f64.f32 	%fd75, %f12;
	setp.lt.f64 	%p17, %fd74, %fd75;
	cvt.rn.f32.f64 	%f11, %fd74;
	selp.f32 	%f12, %f11, %f12, %p17;
	selp.b32 	%r76, %r61, %r76, %p17;
	add.s32 	%r61, %r61, 1;
	setp.eq.s32 	%p18, %r61, %r38;
	@%p18 bra 	$L__BB1_22;
	bra.uni 	$L__BB1_4;
$L__BB1_16:
	and.b32  	%r22, %r38, 3;
	setp.lt.u32 	%p4, %r38, 4;
	mov.f32 	%f14, 0f7F800000;
	mov.b32 	%r76, -1;
	mov.b32 	%r73, 0;
	@%p4 bra 	$L__BB1_19;
	and.b32  	%r73, %r38, 2147483644;
	mov.f32 	%f14, 0f7F800000;
	mov.b32 	%r76, -1;
	mov.b32 	%r68, 0;
$L__BB1_18:
	setp.gt.f32 	%p5, %f14, 0f00000000;
	selp.f32 	%f14, 0f00000000, %f14, %p5;
	selp.b32 	%r76, %r68, %r76, %p5;
	add.s32 	%r68, %r68, 4;
	setp.ne.s32 	%p6, %r68, %r73;
	@%p6 bra 	$L__BB1_18;
$L__BB1_19:
	setp.eq.s32 	%p7, %r22, 0;
	@%p7 bra 	$L__BB1_22;
	mov.b32 	%r75, 0;
$L__BB1_21:
	.pragma "nounroll";
	setp.gt.f32 	%p8, %f14, 0f00000000;
	selp.f32 	%f14, 0f00000000, %f14, %p8;
	selp.b32 	%r76, %r73, %r76, %p8;
	add.s32 	%r73, %r73, 1;
	add.s32 	%r75, %r75, 1;
	setp.ne.s32 	%p9, %r75, %r22;
	@%p9 bra 	$L__BB1_21;
$L__BB1_22:
	ld.param.u64 	%rd38, [_Z22find_nearest_centroidsPdS_iiiPi_param_5];
	cvta.to.global.u64 	%rd35, %rd38;
	mul.wide.s32 	%rd36, %r1, 4;
	add.s64 	%rd37, %rd35, %rd36;
	st.global.u32 	[%rd37], %r76;
$L__BB1_23:
	ret;

}


// ===== COMPILED SASS (sm_100) =====

	.target	sm_100

	.elftype	@"ET_EXEC"


//--------------------- .note.nv.tkinfo           --------------------------
	.section	.note.nv.tkinfo,"",@"SHT_NOTE"
	.sectionflags	@"SHF_NOTE_NV_TKINFO"
	.tkinfo
        /*0018*/ 	.word	0x00000002
        /*0030*/ 	.string	""
        /*0030*/ 	.string	"ptxas"
        /*0030*/ 	.string	"Cuda compilation tools, release 13.0, V13.0.88"
        /*0030*/ 	.string	"Build cuda_13.0.r13.0/compiler.36424714_0"
        /*0030*/ 	.string	"-arch sm_100 -m 64 "



//--------------------- .note.nv.cuinfo           --------------------------
	.section	.note.nv.cuinfo,"",@"SHT_NOTE"
	.sectionflags	@"SHF_NOTE_NV_CUINFO"
        /*0018*/ 	.short	0x0002
        /*001a*/ 	.short	0x0064
        /*001c*/ 	.short	0x0082
	.zero		2


//--------------------- .nv.info                  --------------------------
	.section	.nv.info,"",@"SHT_CUDA_INFO"
	.align	4


	//----- nvinfo : EIATTR_REGCOUNT
	.align		4
        /*0000*/ 	.byte	0x04, 0x2f
        /*0002*/ 	.short	(.L_1 - .L_0)
	.align		4
.L_0:
        /*0004*/ 	.word	index@(_Z9convergedPdS_PbdiiS0_)
        /*0008*/ 	.word	0x00000020


	//----- nvinfo : EIATTR_FRAME_SIZE
	.align		4
.L_1:
        /*000c*/ 	.byte	0x04, 0x11
        /*000e*/ 	.short	(.L_3 - .L_2)
	.align		4
.L_2:
        /*0010*/ 	.word	index@($__internal_1_$__cuda_sm20_dsqrt_rn_f64_mediumpath_v1)
        /*0014*/ 	.word	0x00000000


	//----- nvinfo : EIATTR_FRAME_SIZE
	.align		4
.L_3:
        /*0018*/ 	.byte	0x04, 0x11
        /*001a*/ 	.short	(.L_5 - .L_4)
	.align		4
.L_4:
        /*001c*/ 	.word	index@(_Z9convergedPdS_PbdiiS0_)
        /*0020*/ 	.word	0x00000000


	//----- nvinfo : EIATTR_REGCOUNT
	.align		4
.L_5:
        /*0024*/ 	.byte	0x04, 0x2f
        /*0026*/ 	.short	(.L_7 - .L_6)
	.align		4
.L_6:
        /*0028*/ 	.word	index@(_Z22find_nearest_centroidsPdS_iiiPi)
        /*002c*/ 	.word	0x00000020


	//----- nvinfo : EIATTR_FRAME_SIZE
	.align		4
.L_7:
        /*0030*/ 	.byte	0x04, 0x11
        /*0032*/ 	.short	(.L_9 - .L_8)
	.align		4
.L_8:
        /*0034*/ 	.word	index@($__internal_0_$__cuda_sm20_dsqrt_rn_f64_mediumpath_v1)
        /*0038*/ 	.word	0x00000000


	//----- nvinfo : EIATTR_FRAME_SIZE
	.align		4
.L_9:
        /*003c*/ 	.byte	0x04, 0x11
        /*003e*/ 	.short	(.L_11 - .L_10)
	.align		4
.L_10:
        /*0040*/ 	.word	index@(_Z22find_nearest_centroidsPdS_iiiPi)
        /*0044*/ 	.word	0x00000000


	//----- nvinfo : EIATTR_MIN_STACK_SIZE
	.align		4
.L_11:
        /*0048*/ 	.byte	0x04, 0x12
        /*004a*/ 	.short	(.L_13 - .L_12)
	.align		4
.L_12:
        /*004c*/ 	.word	index@(_Z22find_nearest_centroidsPdS_iiiPi)
        /*0050*/ 	.word	0x00000000


	//----- nvinfo : EIATTR_MIN_STACK_SIZE
	.align		4
.L_13:
        /*0054*/ 	.byte	0x04, 0x12
        /*0056*/ 	.short	(.L_15 - .L_14)
	.align		4
.L_14:
        /*0058*/ 	.word	index@(_Z9convergedPdS_PbdiiS0_)
        /*005c*/ 	.word	0x00000000
.L_15:


//--------------------- .nv.compat                --------------------------
	.section	.nv.compat,"",@"SHT_CUDA_COMPAT_INFO"
	.align	4
        /*0000*/ 	.byte	0x02, 0x09, 0x00, 0x00, 0x02, 0x02, 0x01, 0x00, 0x02, 0x05, 0x05, 0x00, 0x03, 0x07, 0x01, 0x01
        /*0010*/ 	.byte	0x02, 0x03, 0x00, 0x00, 0x02, 0x06, 0x01, 0x00, 0x04, 0x0b, 0x08, 0x00, 0x01, 0x00, 0x00, 0x00
        /*0020*/ 	.byte	0x00, 0x00, 0x00, 0x00


//--------------------- .nv.info._Z22find_nearest_centroidsPdS_iiiPi --------------------------
	.section	.nv.info._Z22find_nearest_centroidsPdS_iiiPi,"",@"SHT_CUDA_INFO"
	.sectionflags	@""
	.align	4


	//----- nvinfo : EIATTR_CUDA_API_VERSION
	.align		4
        /*0000*/ 	.byte	0x04, 0x37
        /*0002*/ 	.short	(.L_17 - .L_16)
.L_16:
        /*0004*/ 	.word	0x00000082


	//----- nvinfo : EIATTR_KPARAM_INFO
	.align		4
.L_17:
        /*0008*/ 	.byte	0x04, 0x17
        /*000a*/ 	.short	(.L_19 - .L_18)
.L_18:
        /*000c*/ 	.word	0x00000000
        /*0010*/ 	.short	0x0005
        /*0012*/ 	.short	0x0020
        /*0014*/ 	.byte	0x00, 0xf5, 0x21, 0x00


	//----- nvinfo : EIATTR_KPARAM_INFO
	.align		4
.L_19:
        /*0018*/ 	.byte	0x04, 0x17
        /*001a*/ 	.short	(.L_21 - .L_20)
.L_20:
        /*001c*/ 	.word	0x00000000
        /*0020*/ 	.short	0x0004
        /*0022*/ 	.short	0x0018
        /*0024*/ 	.byte	0x00, 0xf0, 0x11, 0x00


	//----- nvinfo : EIATTR_KPARAM_INFO
	.align		4
.L_21:
        /*0028*/ 	.byte	0x04, 0x17
        /*002a*/ 	.short	(.L_23 - .L_22)
.L_22:
        /*002c*/ 	.word	0x00000000
        /*0030*/ 	.short	0x0003
        /*0032*/ 	.short	0x0014
        /*0034*/ 	.byte	0x00, 0xf0, 0x11, 0x00


	//----- nvinfo : EIATTR_KPARAM_INFO
	.align		4
.L_23:
        /*0038*/ 	.byte	0x04, 0x17
        /*003a*/ 	.short	(.L_25 - .L_24)
.L_24:
        /*003c*/ 	.word	0x00000000
        /*0040*/ 	.short	0x0002
        /*0042*/ 	.short	0x0010
        /*0044*/ 	.byte	0x00, 0xf0, 0x11, 0x00


	//----- nvinfo : EIATTR_KPARAM_INFO
	.align		4
.L_25:
        /*0048*/ 	.byte	0x04, 0x17
        /*004a*/ 	.short	(.L_27 - .L_26)
.L_26:
        /*004c*/ 	.word	0x00000000
        /*0050*/ 	.short	0x0001
        /*0052*/ 	.short	0x0008
        /*0054*/ 	.byte	0x00, 0xf5, 0x21, 0x00


	//----- nvinfo : EIATTR_KPARAM_INFO
	.align		4
.L_27:
        /*0058*/ 	.byte	0x04, 0x17
        /*005a*/ 	.short	(.L_29 - .L_28)
.L_28:
        /*005c*/ 	.word	0x00000000
        /*0060*/ 	.short	0x0000
        /*0062*/ 	.short	0x0000
        /*0064*/ 	.byte	0x00, 0xf5, 0x21, 0x00


	//----- nvinfo : EIATTR_SPARSE_MMA_MASK
	.align		4
.L_29:
        /*0068*/ 	.byte	0x03, 0x50
        /*006a*/ 	.short	0x0000


	//----- nvinfo : EIATTR_MAXREG_COUNT
	.align		4
        /*006c*/ 	.byte	0x03, 0x1b
        /*006e*/ 	.short	0x00ff


	//----- nvinfo : EIATTR_MERCURY_ISA_VERSION
	.align		4
        /*0070*/ 	.byte	0x03, 0x5f
        /*0072*/ 	.short	0x0101


	//----- nvinfo : EIATTR_VRC_CTA_INIT_COUNT
	.align		4
        /*0074*/ 	.byte	0x02, 0x4a
	.zero		1
	.zero		1


	//----- nvinfo : EIATTR_EXIT_INSTR_OFFSETS
	.align		4
        /*0078*/ 	.byte	0x04, 0x1c
        /*007a*/ 	.short	(.L_31 - .L_30)


	//   ....[0]....
.L_30:
        /*007c*/ 	.word	0x00000070


	//   ....[1]....
        /*0080*/ 	.word	0x00000f20


	//----- nvinfo : EIATTR_CRS_STACK_SIZE
	.align		4
.L_31:
        /*0084*/ 	.byte	0x04, 0x1e
        /*0086*/ 	.short	(.L_33 - .L_32)
.L_32:
        /*0088*/ 	.word	0x00000000


	//----- nvinfo : EIATTR_CBANK_PARAM_SIZE
	.align		4
.L_33:
        /*008c*/ 	.byte	0x03, 0x19
        /*008e*/ 	.short	0x0028


	//----- nvinfo : EIATTR_PARAM_CBANK
	.align		4
        /*0090*/ 	.byte	0x04, 0x0a
        /*0092*/ 	.short	(.L_35 - .L_34)
	.align		4
.L_34:
        /*0094*/ 	.word	index@(.nv.constant0._Z22find_nearest_centroidsPdS_iiiPi)
        /*0098*/ 	.short	0x0380
        /*009a*/ 	.short	0x0028


	//----- nvinfo : EIATTR_SW_WAR
	.align		4
.L_35:
        /*009c*/ 	.byte	0x04, 0x36
        /*009e*/ 	.short	(.L_37 - .L_36)
.L_36:
        /*00a0*/ 	.word	0x00000008
.L_37:


//--------------------- .nv.info._Z9convergedPdS_PbdiiS0_ --------------------------
	.section	.nv.info._Z9convergedPdS_PbdiiS0_,"",@"SHT_CUDA_INFO"
	.sectionflags	@""
	.align	4


	//----- nvinfo : EIATTR_CUDA_API_VERSION
	.align		4
        /*0000*/ 	.byte	0x04, 0x37
        /*0002*/ 	.short	(.L_39 - .L_38)
.L_38:
        /*0004*/ 	.word	0x00000082


	//----- nvinfo : EIATTR_KPARAM_INFO
	.align		4
.L_39:
        /*0008*/ 	.byte	0x04, 0x17
        /*000a*/ 	.short	(.L_41 - .L_40)
.L_40:
        /*000c*/ 	.word	0x00000000
        /*0010*/ 	.short	0x0006
        /*0012*/ 	.short	0x0028
        /*0014*/ 	.byte	0x00, 0xf5, 0x21, 0x00


	//----- nvinfo : EIATTR_KPARAM_INFO
	.align		4
.L_41:
        /*0018*/ 	.byte	0x04, 0x17
        /*001a*/ 	.short	(.L_43 - .L_42)
.L_42:
        /*001c*/ 	.word	0x00000000
        /*0020*/ 	.short	0x0005
        /*0022*/ 	.short	0x0024
        /*0024*/ 	.byte	0x00, 0xf0, 0x11, 0x00


	//----- nvinfo : EIATTR_KPARAM_INFO
	.align		4
.L_43:
        /*0028*/ 	.byte	0x04, 0x17
        /*002a*/ 	.short	(.L_45 - .L_44)
.L_44:
        /*002c*/ 	.word	0x00000000
        /*0030*/ 	.short	0x0004
        /*0032*/ 	.short	0x0020
        /*0034*/ 	.byte	0x00, 0xf0, 0x11, 0x00


	//----- nvinfo : EIATTR_KPARAM_INFO
	.align		4
.L_45:
        /*0038*/ 	.byte	0x04, 0x17
        /*003a*/ 	.short	(.L_47 - .L_46)
.L_46:
        /*003c*/ 	.word	0x00000000
        /*0040*/ 	.short	0x0003
        /*0042*/ 	.short	0x0018
        /*0044*/ 	.byte	0x00, 0xf0, 0x21, 0x00


	//----- nvinfo : EIATTR_KPARAM_INFO
	.align		4
.L_47:
        /*0048*/ 	.byte	0x04, 0x17
        /*004a*/ 	.short	(.L_49 - .L_48)
.L_48:
        /*004c*/ 	.word	0x00000000
        /*0050*/ 	.short	0x0002
        /*0052*/ 	.short	0x0010
        /*0054*/ 	.byte	0x00, 0xf5, 0x21, 0x00


	//----- nvinfo : EIATTR_KPARAM_INFO
	.align		4
.L_49:
        /*0058*/ 	.byte	0x04, 0x17
        /*005a*/ 	.short	(.L_51 - .L_50)
.L_50:
        /*005c*/ 	.word	0x00000000
        /*0060*/ 	.short	0x0001
        /*0062*/ 	.short	0x0008
        /*0064*/ 	.byte	0x00, 0xf5, 0x21, 0x00


	//----- nvinfo : EIATTR_KPARAM_INFO
	.align		4
.L_51:
        /*0068*/ 	.byte	0x04, 0x17
        /*006a*/ 	.short	(.L_53 - .L_52)
.L_52:
        /*006c*/ 	.word	0x00000000
        /*0070*/ 	.short	0x0000
        /*0072*/ 	.short	0x0000
        /*0074*/ 	.byte	0x00, 0xf5, 0x21, 0x00


	//----- nvinfo : EIATTR_SPARSE_MMA_MASK
	.align		4
.L_53:
        /*0078*/ 	.byte	0x03, 0x50
        /*007a*/ 	.short	0x0000


	//----- nvinfo : EIATTR_MAXREG_COUNT
	.align		4
        /*007c*/ 	.byte	0x03, 0x1b
        /*007e*/ 	.short	0x00ff


	//----- nvinfo : EIATTR_NUM_BARRIERS
	.align		4
        /*0080*/ 	.byte	0x02, 0x4c
        /*0082*/ 	.byte	0x01
	.zero		1


	//----- nvinfo : EIATTR_MERCURY_ISA_VERSION
	.align		4
        /*0084*/ 	.byte	0x03, 0x5f
        /*0086*/ 	.short	0x0101


	//----- nvinfo : EIATTR_VRC_CTA_INIT_COUNT
	.align		4
        /*0088*/ 	.byte	0x02, 0x4a
	.zero		1
	.zero		1


	//----- nvinfo : EIATTR_EXIT_INSTR_OFFSETS
	.align		4
        /*008c*/ 	.byte	0x04, 0x1c
        /*008e*/ 	.short	(.L_55 - .L_54)


	//   ....[0]....
.L_54:
        /*0090*/ 	.word	0x00000070


	//   ....[1]....
        /*0094*/ 	.word	0x00000d70


	//   ....[2]....
        /*0098*/ 	.word	0x00000dd0


	//   ....[3]....
        /*009c*/ 	.word	0x00000f20


	//   ....[4]....
        /*00a0*/ 	.word	0x00000f50


	//----- nvinfo : EIATTR_CRS_STACK_SIZE
	.align		4
.L_55:
        /*00a4*/ 	.byte	0x04, 0x1e
        /*00a6*/ 	.short	(.L_57 - .L_56)
.L_56:
        /*00a8*/ 	.word	0x00000000


	//----- nvinfo : EIATTR_CBANK_PARAM_SIZE
	.align		4
.L_57:
        /*00ac*/ 	.byte	0x03, 0x19
        /*00ae*/ 	.short	0x0030


	//----- nvinfo : EIATTR_PARAM_CBANK
	.align		4
        /*00b0*/ 	.byte	0x04, 0x0a
        /*00b2*/ 	.short	(.L_59 - .L_58)
	.align		4
.L_58:
        /*00b4*/ 	.word	index@(.nv.constant0._Z9convergedPdS_PbdiiS0_)
        /*00b8*/ 	.short	0x0380
        /*00ba*/ 	.short	0x0030


	//----- nvinfo : EIATTR_SW_WAR
	.align		4
.L_59:
        /*00bc*/ 	.byte	0x04, 0x36
        /*00be*/ 	.short	(.L_61 - .L_60)
.L_60:
        /*00c0*/ 	.word	0x00000008
.L_61:


//--------------------- .nv.callgraph             --------------------------
	.section	.nv.callgraph,"",@"SHT_CUDA_CALLGRAPH"
	.align	4
	.sectionentsize	8
	.align		4
        /*0000*/ 	.word	0x00000000
	.align		4
        /*0004*/ 	.word	0xffffffff
	.align		4
        /*0008*/ 	.word	0x00000000
	.align		4
        /*000c*/ 	.word	0xfffffffe
	.align		4
        /*0010*/ 	.word	0x00000000
	.align		4
        /*0014*/ 	.word	0xfffffffd
	.align		4
        /*0018*/ 	.word	0x00000000
	.align		4
        /*001c*/ 	.word	0xfffffffc


//--------------------- .text._Z22find_nearest_centroidsPdS_iiiPi --------------------------
	.section	.text._Z22find_nearest_centroidsPdS_iiiPi,"ax",@progbits
	.align	128
        .global         _Z22find_nearest_centroidsPdS_iiiPi
        .type           _Z22find_nearest_centroidsPdS_iiiPi,@function
        .size           _Z22find_nearest_centroidsPdS_iiiPi,(.L_x_37 - _Z22find_nearest_centroidsPdS_iiiPi)
        .other          _Z22find_nearest_centroidsPdS_iiiPi,@"STO_CUDA_ENTRY STV_DEFAULT"
_Z22find_nearest_centroidsPdS_iiiPi:
.text._Z22find_nearest_centroidsPdS_iiiPi:
[----:B------:R-:W-:Y:S01]  /*0000*/  LDC R1, c[0x0][0x37c] ;  /* 0x0000df00ff017b82 */ /* 0x000fe20000000800 */
[----:B------:R-:W0:Y:S07]  /*0010*/  S2R R3, SR_TID.X ;  /* 0x0000000000037919 */ /* 0x000e2e0000002100 */
[----:B------:R-:W0:Y:S01]  /*0020*/  S2UR UR4, SR_CTAID.X ;  /* 0x00000000000479c3 */ /* 0x000e220000002500 */
[----:B------:R-:W1:Y:S07]  /*0030*/  LDCU UR5, c[0x0][0x398] ;  /* 0x00007300ff0577ac */ /* 0x000e6e0008000800 */
[----:B------:R-:W0:Y:S02]  /*0040*/  LDC R0, c[0x0][0x360] ;  /* 0x0000d800ff007b82 */ /* 0x000e240000000800 */
[----:B0-----:R-:W-:-:S05]  /*0050*/  IMAD R0, R0, UR4, R3 ;  /* 0x0000000400007c24 */ /* 0x001fca000f8e0203 */
[----:B-1----:R-:W-:-:S13]  /*0060*/  ISETP.GT.AND P0, PT, R0, UR5, PT ;  /* 0x0000000500007c0c */ /* 0x002fda000bf04270 */
[----:B------:R-:W-:Y:S05]  /*0070*/  @P0 EXIT ;  /* 0x000000000000094d */ /* 0x000fea0003800000 */
[----:B------:R-:W0:Y:S01]  /*0080*/  LDC.64 R6, c[0x0][0x390] ;  /* 0x0000e400ff067b82 */ /* 0x000e220000000a00 */
[----:B------:R-:W1:Y:S01]  /*0090*/  LDCU.64 UR6, c[0x0][0x358] ;  /* 0x00006b00ff0677ac */ /* 0x000e620008000a00 */
[----:B------:R-:W-:Y:S01]  /*00a0*/  IMAD.MOV.U32 R2, RZ, RZ, -0x1 ;  /* 0xffffffffff027424 */ /* 0x000fe200078e00ff */
[----:B0-----:R-:W-:-:S13]  /*00b0*/  ISETP.GE.AND P0, PT, R6, 0x1, PT ;  /* 0x000000010600780c */ /* 0x001fda0003f06270 */
[----:B-1----:R-:W-:Y:S05]  /*00c0*/  @!P0 BRA `(.L_x_0) ;  /* 0x0000000c00888947 */ /* 0x002fea0003800000 */
[----:B------:R-:W-:-:S13]  /*00d0*/  ISETP.GE.AND P0, PT, R7, 0x1, PT ;  /* 0x000000010700780c */ /* 0x000fda0003f06270 */
[----:B------:R-:W-:Y:S05]  /*00e0*/  @!P0 BRA `(.L_x_1) ;  /* 0x0000000800888947 */ /* 0x000fea0003800000 */
[C---:B------:R-:W-:Y:S01]  /*00f0*/  LOP3.LUT R6, R7.reuse, 0x7ffffff8, RZ, 0xc0, !PT ;  /* 0x7ffffff807067812 */ /* 0x040fe200078ec0ff */
[----:B------:R-:W-:Y:S01]  /*0100*/  IMAD R3, R0, R7, RZ ;  /* 0x0000000700037224 */ /* 0x000fe200078e02ff */
[C---:B------:R-:W-:Y:S01]  /*0110*/  LOP3.LUT R4, R7.reuse, 0x7, RZ, 0xc0, !PT ;  /* 0x0000000707047812 */ /* 0x040fe200078ec0ff */
[----:B------:R-:W-:Y:S01]  /*0120*/  IMAD.MOV.U32 R23, RZ, RZ, 0x7f800000 ;  /* 0x7f800000ff177424 */ /* 0x000fe200078e00ff */
[----:B------:R-:W-:Y:S01]  /*0130*/  LOP3.LUT R5, R7, 0x3, RZ, 0xc0, !PT ;  /* 0x0000000307057812 */ /* 0x000fe200078ec0ff */
[----:B------:R-:W-:Y:S02]  /*0140*/  IMAD.MOV.U32 R2, RZ, RZ, -0x1 ;  /* 0xffffffffff027424 */ /* 0x000fe400078e00ff */
[----:B------:R-:W-:Y:S02]  /*0150*/  IMAD.MOV.U32 R7, RZ, RZ, RZ ;  /* 0x000000ffff077224 */ /* 0x000fe400078e00ff */
[----:B------:R-:W-:-:S07]  /*0160*/  IMAD.MOV R22, RZ, RZ, -R6 ;  /* 0x000000ffff167224 */ /* 0x000fce00078e0a06 */
.L_x_8:
[----:B0-----:R-:W0:Y:S01]  /*0170*/  LDC R24, c[0x0][0x394] ;  /* 0x0000e500ff187b82 */ /* 0x001e220000000800 */
[----:B------:R-:W-:Y:S01]  /*0180*/  IMAD.MOV.U32 R20, RZ, RZ, RZ ;  /* 0x000000ffff147224 */ /* 0x000fe200078e00ff */
[----:B------:R-:W-:Y:S02]  /*0190*/  CS2R R16, SRZ ;  /* 0x0000000000107805 */ /* 0x000fe4000001ff00 */
[----:B0-----:R-:W-:Y:S01]  /*01a0*/  ISETP.GE.U32.AND P0, PT, R24, 0x8, PT ;  /* 0x000000081800780c */ /* 0x001fe20003f06070 */
[----:B------:R-:W-:-:S12]  /*01b0*/  IMAD R25, R7, R24, RZ ;  /* 0x0000001807197224 */ /* 0x000fd800078e02ff */
[----:B-1----:R-:W-:Y:S05]  /*01c0*/  @!P0 BRA `(.L_x_2) ;  /* 0x0000000000c88947 */ /* 0x002fea0003800000 */
[----:B------:R-:W0:Y:S01]  /*01d0*/  LDC.64 R8, c[0x0][0x388] ;  /* 0x0000e200ff087b82 */ /* 0x000e220000000a00 */
[----:B------:R-:W-:Y:S01]  /*01e0*/  IMAD.MOV.U32 R27, RZ, RZ, R3 ;  /* 0x000000ffff1b7224 */ /* 0x000fe200078e0003 */
[----:B------:R-:W-:Y:S01]  /*01f0*/  CS2R R16, SRZ ;  /* 0x0000000000107805 */ /* 0x000fe2000001ff00 */
[----:B------:R-:W-:Y:S02]  /*0200*/  IMAD.MOV.U32 R26, RZ, RZ, R22 ;  /* 0x000000ffff1a7224 */ /* 0x000fe400078e0016 */
[----:B0-----:R-:W-:-:S03]  /*0210*/  IMAD.WIDE.U32 R8, R25, 0x8, R8 ;  /* 0x0000000819087825 */ /* 0x001fc600078e0008 */
[----:B------:R-:W-:-:S05]  /*0220*/  IADD3 R12, P0, PT, R8, 0x20, RZ ;  /* 0x00000020080c7810 */ /* 0x000fca0007f1e0ff */
[----:B------:R-:W-:-:S08]  /*0230*/  IMAD.X R13, RZ, RZ, R9, P0 ;  /* 0x000000ffff0d7224 */ /* 0x000fd000000e0609 */
.L_x_3:
[----:B------:R-:W0:Y:S01]  /*0240*/  LDC.64 R8, c[0x0][0x380] ;  /* 0x0000e000ff087b82 */ /* 0x000e220000000a00 */
[----:B------:R-:W-:Y:S01]  /*0250*/  IMAD.MOV.U32 R10, RZ, RZ, R12 ;  /* 0x000000ffff0a7224 */ /* 0x000fe200078e000c */
[----:B------:R-:W-:-:S05]  /*0260*/  MOV R11, R13 ;  /* 0x0000000d000b7202 */ /* 0x000fca0000000f00 */
[----:B------:R-:W2:Y:S04]  /*0270*/  LDG.E.64 R12, desc[UR6][R10.64+-0x20] ;  /* 0xffffe0060a0c7981 */ /* 0x000ea8000c1e1b00 */
[----:B------:R-:W3:Y:S01]  /*0280*/  LDG.E.64 R14, desc[UR6][R10.64+-0x18] ;  /* 0xffffe8060a0e7981 */ /* 0x000ee2000c1e1b00 */
[----:B0-----:R-:W-:-:S05]  /*0290*/  IMAD.WIDE R8, R27, 0x8, R8 ;  /* 0x000000081b087825 */ /* 0x001fca00078e0208 */
[----:B------:R-:W2:Y:S04]  /*02a0*/  LDG.E.64 R20, desc[UR6][R8.64] ;  /* 0x0000000608147981 */ /* 0x000ea8000c1e1b00 */
[----:B------:R-:W3:Y:S01]  /*02b0*/  LDG.E.64 R18, desc[UR6][R8.64+0x8] ;  /* 0x0000080608127981 */ /* 0x000ee2000c1e1b00 */
[----:B--2---:R-:W-:-:S03]  /*02c0*/  DADD R12, R20, -R12 ;  /* 0x00000000140c7229 */ /* 0x004fc6000000080c */
[----:B------:R-:W2:Y:S01]  /*02d0*/  LDG.E.64 R20, desc[UR6][R8.64+0x10] ;  /* 0x0000100608147981 */ /* 0x000ea2000c1e1b00 */
[----:B---3--:R-:W-:-:S03]  /*02e0*/  DADD R14, R18, -R14 ;  /* 0x00000000120e7229 */ /* 0x008fc6000000080e */
[----:B------:R-:W3:Y:S01]  /*02f0*/  LDG.E.64 R18, desc[UR6][R8.64+0x18] ;  /* 0x0000180608127981 */ /* 0x000ee2000c1e1b00 */
[----:B------:R-:W-:-:S03]  /*0300*/  DFMA R16, R12, R12, R16 ;  /* 0x0000000c0c10722b */ /* 0x000fc60000000010 */
[----:B------:R-:W2:Y:S05]  /*0310*/  LDG.E.64 R12, desc[UR6][R10.64+-0x10] ;  /* 0xfffff0060a0c7981 */ /* 0x000eaa000c1e1b00 */
[----:B------:R-:W-:Y:S02]  /*0320*/  DFMA R14, R14, R14, R16 ;  /* 0x0000000e0e0e722b */ /* 0x000fe40000000010 */
[----:B------:R-:W3:Y:S01]  /*0330*/  LDG.E.64 R16, desc[UR6][R10.64+-0x8] ;  /* 0xfffff8060a107981 */ /* 0x000ee2000c1e1b00 */
[----:B--2---:R-:W-:-:S03]  /*0340*/  DADD R12, R20, -R12 ;  /* 0x00000000140c7229 */ /* 0x004fc6000000080c */
[----:B------:R-:W2:Y:S01]  /*0350*/  LDG.E.64 R20, desc[UR6][R8.64+0x28] ;  /* 0x0000280608147981 */ /* 0x000ea2000c1e1b00 */
[----:B---3--:R-:W-:-:S04]  /*0360*/  DADD R16, R18, -R16 ;  /* 0x0000000012107229 */ /* 0x008fc80000000810 */
[----:B------:R-:W-:Y:S02]  /*0370*/  DFMA R18, R12, R12, R14 ;  /* 0x0000000c0c12722b */ /* 0x000fe4000000000e */
[----:B------:R-:W3:Y:S04]  /*0380*/  LDG.E.64 R12, desc[UR6][R10.64] ;  /* 0x000000060a0c7981 */ /* 0x000ee8000c1e1b00 */
[----:B------:R-:W3:Y:S02]  /*0390*/  LDG.E.64 R14, desc[UR6][R8.64+0x20] ;  /* 0x00002006080e7981 */ /* 0x000ee4000c1e1b00 */
[----:B------:R-:W-:Y:S02]  /*03a0*/  DFMA R16, R16, R16, R18 ;  /* 0x000000101010722b */ /* 0x000fe40000000012 */
[----:B------:R-:W2:Y:S01]  /*03b0*/  LDG.E.64 R18, desc[UR6][R10.64+0x8] ;  /* 0x000008060a127981 */ /* 0x000ea2000c1e1b00 */
[----:B---3--:R-:W-:-:S03]  /*03c0*/  DADD R12, R14, -R12 ;  /* 0x000000000e0c7229 */ /* 0x008fc6000000080c */
[----:B------:R-:W3:Y:S01]  /*03d0*/  LDG.E.64 R14, desc[UR6][R8.64+0x30] ;  /* 0x00003006080e7981 */ /* 0x000ee2000c1e1b00 */
[----:B--2---:R-:W-:-:S03]  /*03e0*/  DADD R18, R20, -R18 ;  /* 0x0000000014127229 */ /* 0x004fc60000000812 */
[----:B------:R-:W2:Y:S01]  /*03f0*/  LDG.E.64 R20, desc[UR6][R8.64+0x38] ;  /* 0x0000380608147981 */ /* 0x000ea2000c1e1b00 */
[----:B------:R-:W-:-:S03]  /*0400*/  DFMA R16, R12, R12, R16 ;  /* 0x0000000c0c10722b */ /* 0x000fc60000000010 */
[----:B------:R-:W3:Y:S05]  /*0410*/  LDG.E.64 R12, desc[UR6][R10.64+0x10] ;  /* 0x000010060a0c7981 */ /* 0x000eea000c1e1b00 */
[----:B------:R-:W-:Y:S02]  /*0420*/  DFMA R18, R18, R18, R16 ;  /* 0x000000121212722b */ /* 0x000fe40000000010 */
[----:B------:R-:W2:Y:S01]  /*0430*/  LDG.E.64 R16, desc[UR6][R10.64+0x18] ;  /* 0x000018060a107981 */ /* 0x000ea2000c1e1b00 */
[----:B------:R-:W-:-:S05]  /*0440*/  VIADD R26, R26, 0x8 ;  /* 0x000000081a1a7836 */ /* 0x000fca0000000000 */
[----:B------:R-:W-:Y:S01]  /*0450*/  ISETP.NE.AND P0, PT, R26, RZ, PT ;  /* 0x000000ff1a00720c */ /* 0x000fe20003f05270 */
[----:B------:R-:W-:Y:S01]  /*0460*/  VIADD R27, R27, 0x8 ;  /* 0x000000081b1b7836 */ /* 0x000fe20000000000 */
[----:B---3--:R-:W-:Y:S02]  /*0470*/  DADD R12, R14, -R12 ;  /* 0x000000000e0c7229 */ /* 0x008fe4000000080c */
[----:B--2---:R-:W-:-:S06]  /*0480*/  DADD R16, R20, -R16 ;  /* 0x0000000014107229 */ /* 0x004fcc0000000810 */
[----:B------:R-:W-:Y:S01]  /*0490*/  DFMA R18, R12, R12, R18 ;  /* 0x0000000c0c12722b */ /* 0x000fe20000000012 */
[----:B------:R-:W-:-:S07]  /*04a0*/  IADD3 R12, P1, PT, R10, 0x40, RZ ;  /* 0x000000400a0c7810 */ /* 0x000fce0007f3e0ff */
[----:B------:R-:W-:Y:S01]  /*04b0*/  DFMA R16, R16, R16, R18 ;  /* 0x000000101010722b */ /* 0x000fe20000000012 */
[----:B------:R-:W-:Y:S01]  /*04c0*/  IMAD.X R13, RZ, RZ, R11, P1 ;  /* 0x000000ffff0d7224 */ /* 0x000fe200008e060b */
[----:B------:R-:W-:Y:S09]  /*04d0*/  @P0 BRA `(.L_x_3) ;  /* 0xfffffffc00580947 */ /* 0x000ff2000383ffff */
[----:B------:R-:W-:-:S07]  /*04e0*/  IMAD.MOV.U32 R20, RZ, RZ, R6 ;  /* 0x000000ffff147224 */ /* 0x000fce00078e0006 */
.L_x_2:
[----:B------:R-:W-:-:S13]  /*04f0*/  ISETP.NE.AND P0, PT, R4, RZ, PT ;  /* 0x000000ff0400720c */ /* 0x000fda0003f05270 */
[----:B------:R-:W-:Y:S05]  /*0500*/  @!P0 BRA `(.L_x_4) ;  /* 0x0000000400048947 */ /* 0x000fea0003800000 */
[----:B------:R-:W-:Y:S01]  /*0510*/  VIADD R8, R4, 0xffffffff ;  /* 0xffffffff04087836 */ /* 0x000fe20000000000 */
[----:B------:R-:W-:-:S04]  /*0520*/  ISETP.NE.AND P1, PT, R5, RZ, PT ;  /* 0x000000ff0500720c */ /* 0x000fc80003f25270 */
[----:B------:R-:W-:-:S13]  /*0530*/  ISETP.GE.U32.AND P0, PT, R8, 0x3, PT ;  /* 0x000000030800780c */ /* 0x000fda0003f06070 */
[----:B------:R-:W-:Y:S05]  /*0540*/  @!P0 BRA `(.L_x_5) ;  /* 0x0000000000708947 */ /* 0x000fea0003800000 */
[----:B------:R-:W0:Y:S01]  /*0550*/  LDC.64 R10, c[0x0][0x380] ;  /* 0x0000e000ff0a7b82 */ /* 0x000e220000000a00 */
[--C-:B------:R-:W-:Y:S02]  /*0560*/  IMAD.IADD R9, R3, 0x1, R20.reuse ;  /* 0x0000000103097824 */ /* 0x100fe400078e0214 */
[----:B------:R-:W-:-:S05]  /*0570*/  IMAD.IADD R13, R25, 0x1, R20 ;  /* 0x00000001190d7824 */ /* 0x000fca00078e0214 */
[----:B------:R-:W1:Y:S01]  /*0580*/  LDC.64 R28, c[0x0][0x388] ;  /* 0x0000e200ff1c7b82 */ /* 0x000e620000000a00 */
[----:B0-----:R-:W-:-:S07]  /*0590*/  IMAD.WIDE R10, R9, 0x8, R10 ;  /* 0x00000008090a7825 */ /* 0x001fce00078e020a */
[----:B------:R-:W0:Y:S01]  /*05a0*/  LDC.64 R8, c[0x0][0x388] ;  /* 0x0000e200ff087b82 */ /* 0x000e220000000a00 */
[----:B------:R-:W2:Y:S01]  /*05b0*/  LDG.E.64 R18, desc[UR6][R10.64] ;  /* 0x000000060a127981 */ /* 0x000ea2000c1e1b00 */
[----:B-1----:R-:W-:-:S05]  /*05c0*/  IMAD.WIDE.U32 R28, R13, 0x8, R28 ;  /* 0x000000080d1c7825 */ /* 0x002fca00078e001c */
[----:B------:R-:W2:Y:S01]  /*05d0*/  LDG.E.64 R12, desc[UR6][R28.64] ;  /* 0x000000061c0c7981 */ /* 0x000ea2000c1e1b00 */
[----:B------:R-:W-:-:S05]  /*05e0*/  IADD3 R14, P0, PT, R25, R20, RZ ;  /* 0x00000014190e7210 */ /* 0x000fca0007f1e0ff */
[----:B------:R-:W-:Y:S01]  /*05f0*/  IMAD.X R15, RZ, RZ, RZ, P0 ;  /* 0x000000ffff0f7224 */ /* 0x000fe200000e06ff */
[----:B------:R-:W3:Y:S01]  /*0600*/  LDG.E.64 R28, desc[UR6][R10.64+0x18] ;  /* 0x000018060a1c7981 */ /* 0x000ee2000c1e1b00 */
[----:B0-----:R-:W-:-:S04]  /*0610*/  LEA R8, P0, R14, R8, 0x3 ;  /* 0x000000080e087211 */ /* 0x001fc800078018ff */
[----:B------:R-:W-:Y:S02]  /*0620*/  LEA.HI.X R9, R14, R9, R15, 0x3, P0 ;  /* 0x000000090e097211 */ /* 0x000fe400000f1c0f */
[----:B------:R-:W4:Y:S01]  /*0630*/  LDG.E.64 R14, desc[UR6][R10.64+0x8] ;  /* 0x000008060a0e7981 */ /* 0x000f22000c1e1b00 */
[----:B--2---:R-:W-:-:S03]  /*0640*/  DADD R18, R18, -R12 ;  /* 0x0000000012127229 */ /* 0x004fc6000000080c */
[----:B------:R-:W4:Y:S05]  /*0650*/  LDG.E.64 R12, desc[UR6][R8.64+0x8] ;  /* 0x00000806080c7981 */ /* 0x000f2a000c1e1b00 */
[----:B------:R-:W-:Y:S02]  /*0660*/  DFMA R26, R18, R18, R16 ;  /* 0x00000012121a722b */ /* 0x000fe40000000010 */
[----:B------:R-:W2:Y:S04]  /*0670*/  LDG.E.64 R18, desc[UR6][R10.64+0x10] ;  /* 0x000010060a127981 */ /* 0x000ea8000c1e1b00 */
[----:B------:R-:W2:Y:S04]  /*0680*/  LDG.E.64 R16, desc[UR6][R8.64+0x10] ;  /* 0x0000100608107981 */ /* 0x000ea8000c1e1b00 */
[----:B------:R-:W3:Y:S01]  /*0690*/  LDG.E.64 R8, desc[UR6][R8.64+0x18] ;  /* 0x0000180608087981 */ /* 0x000ee2000c1e1b00 */
[----:B------:R-:W-:Y:S01]  /*06a0*/  VIADD R20, R20, 0x4 ;  /* 0x0000000414147836 */ /* 0x000fe20000000000 */
[----:B----4-:R-:W-:-:S08]  /*06b0*/  DADD R12, R14, -R12 ;  /* 0x000000000e0c7229 */ /* 0x010fd0000000080c */
[----:B------:R-:W-:Y:S02]  /*06c0*/  DFMA R26, R12, R12, R26 ;  /* 0x0000000c0c1a722b */ /* 0x000fe4000000001a */
[----:B--2---:R-:W-:-:S08]  /*06d0*/  DADD R16, R18, -R16 ;  /* 0x0000000012107229 */ /* 0x004fd00000000810 */
[----:B------:R-:W-:Y:S02]  /*06e0*/  DFMA R16, R16, R16, R26 ;  /* 0x000000101010722b */ /* 0x000fe4000000001a */
[----:B---3--:R-:W-:-:S08]  /*06f0*/  DADD R28, R28, -R8 ;  /* 0x000000001c1c7229 */ /* 0x008fd00000000808 */
[----:B------:R-:W-:-:S11]  /*0700*/  DFMA R16, R28, R28, R16 ;  /* 0x0000001c1c10722b */ /* 0x000fd60000000010 */
.L_x_5:
[----:B------:R-:W-:Y:S05]  /*0710*/  @!P1 BRA `(.L_x_4) ;  /* 0x0000000000809947 */ /* 0x000fea0003800000 */
[----:B------:R-:W-:Y:S01]  /*0720*/  ISETP.NE.AND P0, PT, R5, 0x1, PT ;  /* 0x000000010500780c */ /* 0x000fe20003f05270 */
[----:B------:R-:W0:Y:S01]  /*0730*/  LDC.64 R18, c[0x0][0x380] ;  /* 0x0000e000ff127b82 */ /* 0x000e220000000a00 */
[----:B------:R-:W-:-:S07]  /*0740*/  LOP3.LUT P1, RZ, R24, 0x1, RZ, 0xc0, !PT ;  /* 0x0000000118ff7812 */ /* 0x000fce000782c0ff */
[----:B------:R-:W1:Y:S04]  /*0750*/  LDC.64 R14, c[0x0][0x388] ;  /* 0x0000e200ff0e7b82 */ /* 0x000e680000000a00 */
[----:B------:R-:W-:Y:S01]  /*0760*/  @P0 IADD3 R21, PT, PT, R3, R20, RZ ;  /* 0x0000001403150210 */ /* 0x000fe20007ffe0ff */
[----:B------:R-:W-:-:S03]  /*0770*/  @P0 IMAD.IADD R27, R25, 0x1, R20 ;  /* 0x00000001191b0824 */ /* 0x000fc600078e0214 */
[----:B------:R-:W2:Y:S08]  /*0780*/  @P0 LDC.64 R8, c[0x0][0x388] ;  /* 0x0000e200ff080b82 */ /* 0x000eb00000000a00 */
[----:B------:R-:W3:Y:S01]  /*0790*/  LDC.64 R12, c[0x0][0x380] ;  /* 0x0000e000ff0c7b82 */ /* 0x000ee20000000a00 */
[----:B0-----:R-:W-:Y:S01]  /*07a0*/  @P0 IMAD.WIDE R18, R21, 0x8, R18 ;  /* 0x0000000815120825 */ /* 0x001fe200078e0212 */
[----:B------:R-:W-:-:S03]  /*07b0*/  @P0 IADD3 R21, P2, PT, R25, R20, RZ ;  /* 0x0000001419150210 */ /* 0x000fc60007f5e0ff */
[----:B------:R-:W-:Y:S02]  /*07c0*/  @P0 VIADD R20, R20, 0x2 ;  /* 0x0000000214140836 */ /* 0x000fe40000000000 */
[----:B------:R-:W-:Y:S01]  /*07d0*/  @P0 IMAD.X R24, RZ, RZ, RZ, P2 ;  /* 0x000000ffff180224 */ /* 0x000fe200010e06ff */
[----:B------:R-:W0:Y:S01]  /*07e0*/  LDC.64 R10, c[0x0][0x388] ;  /* 0x0000e200ff0a7b82 */ /* 0x000e220000000a00 */
[----:B-1----:R-:W-:Y:S02]  /*07f0*/  @P0 IMAD.WIDE.U32 R14, R27, 0x8, R14 ;  /* 0x000000081b0e0825 */ /* 0x002fe400078e000e */
[----:B------:R-:W4:Y:S04]  /*0800*/  @P0 LDG.E.64 R26, desc[UR6][R18.64] ;  /* 0x00000006121a0981 */ /* 0x000f28000c1e1b00 */
[----:B------:R-:W4:Y:S01]  /*0810*/  @P0 LDG.E.64 R14, desc[UR6][R14.64] ;  /* 0x000000060e0e0981 */ /* 0x000f22000c1e1b00 */
[----:B--2---:R-:W-:-:S04]  /*0820*/  @P0 LEA R8, P3, R21, R8, 0x3 ;  /* 0x0000000815080211 */ /* 0x004fc800078618ff */
[----:B------:R-:W-:Y:S01]  /*0830*/  @P0 LEA.HI.X R9, R21, R9, R24, 0x3, P3 ;  /* 0x0000000915090211 */ /* 0x000fe200018f1c18 */
[--C-:B------:R-:W-:Y:S02]  /*0840*/  @P1 IMAD.IADD R25, R25, 0x1, R20.reuse ;  /* 0x0000000119191824 */ /* 0x100fe400078e0214 */
[----:B------:R-:W-:Y:S02]  /*0850*/  @P1 IMAD.IADD R29, R3, 0x1, R20 ;  /* 0x00000001031d1824 */ /* 0x000fe400078e0214 */
[----:B------:R-:W2:Y:S02]  /*0860*/  @P0 LDG.E.64 R20, desc[UR6][R18.64+0x8] ;  /* 0x0000080612140981 */ /* 0x000ea4000c1e1b00 */
[----:B---3--:R-:W-:Y:S02]  /*0870*/  @P1 IMAD.WIDE R12, R29, 0x8, R12 ;  /* 0x000000081d0c1825 */ /* 0x008fe400078e020c */
[----:B------:R-:W2:Y:S02]  /*0880*/  @P0 LDG.E.64 R8, desc[UR6][R8.64+0x8] ;  /* 0x0000080608080981 */ /* 0x000ea4000c1e1b00 */
[----:B0-----:R-:W-:-:S02]  /*0890*/  @P1 IMAD.WIDE.U32 R10, R25, 0x8, R10 ;  /* 0x00000008190a1825 */ /* 0x001fc400078e000a */
[----:B------:R-:W3:Y:S04]  /*08a0*/  @P1 LDG.E.64 R12, desc[UR6][R12.64] ;  /* 0x000000060c0c1981 */ /* 0x000ee8000c1e1b00 */
[----:B------:R-:W3:Y:S01]  /*08b0*/  @P1 LDG.E.64 R10, desc[UR6][R10.64] ;  /* 0x000000060a0a1981 */ /* 0x000ee2000c1e1b00 */
[----:B----4-:R-:W-:-:S08]  /*08c0*/  @P0 DADD R26, R26, -R14 ;  /* 0x000000001a1a0229 */ /* 0x010fd0000000080e */
[----:B------:R-:W-:Y:S02]  /*08d0*/  @P0 DFMA R26, R26, R26, R16 ;  /* 0x0000001a1a1a022b */ /* 0x000fe40000000010 */
[----:B--2---:R-:W-:-:S08]  /*08e0*/  @P0 DADD R20, R20, -R8 ;  /* 0x0000000014140229 */ /* 0x004fd00000000808 */
[----:B------:R-:W-:Y:S02]  /*08f0*/  @P0 DFMA R16, R20, R20, R26 ;  /* 0x000000141410022b */ /* 0x000fe4000000001a */
[----:B---3--:R-:W-:-:S08]  /*0900*/  @P1 DADD R14, R12, -R10 ;  /* 0x000000000c0e1229 */ /* 0x008fd0000000080a */
[----:B------:R-:W-:-:S11]  /*0910*/  @P1 DFMA R16, R14, R14, R16 ;  /* 0x0000000e0e10122b */ /* 0x000fd60000000010 */
.L_x_4:
[----:B------:R-:W0:Y:S01]  /*0920*/  MUFU.RSQ64H R21, R17 ;  /* 0x0000001100157308 */ /* 0x000e220000001c00 */
[----:B------:R-:W-:Y:S01]  /*0930*/  VIADD R20, R17, 0xfcb00000 ;  /* 0xfcb0000011147836 */ /* 0x000fe20000000000 */
[----:B------:R-:W-:Y:S01]  /*0940*/  BSSY.RECONVERGENT B0, `(.L_x_6) ;  /* 0x0000012000007945 */ /* 0x000fe20003800200 */
[----:B------:R-:W-:Y:S02]  /*0950*/  IMAD.MOV.U32 R14, RZ, RZ, 0x0 ;  /* 0x00000000ff0e7424 */ /* 0x000fe400078e00ff */
[----:B------:R-:W-:Y:S01]  /*0960*/  IMAD.MOV.U32 R15, RZ, RZ, 0x3fd80000 ;  /* 0x3fd80000ff0f7424 */ /* 0x000fe200078e00ff */
[----:B------:R-:W-:Y:S01]  /*0970*/  ISETP.GE.U32.AND P0, PT, R20, 0x7ca00000, PT ;  /* 0x7ca000001400780c */ /* 0x000fe20003f06070 */
[----:B0-----:R-:W-:-:S08]  /*0980*/  DMUL R8, R20, R20 ;  /* 0x0000001414087228 */ /* 0x001fd00000000000 */
[----:B------:R-:W-:-:S08]  /*0990*/  DFMA R8, -R8, R16, 1 ;  /* 0x3ff000000808742b */ /* 0x000fd00000000110 */
[----:B------:R-:W-:Y:S02]  /*09a0*/  DFMA R14, R8, R14, 0.5 ;  /* 0x3fe00000080e742b */ /* 0x000fe4000000000e */
[----:B------:R-:W-:-:S08]  /*09b0*/  DMUL R8, R20, R8 ;  /* 0x0000000814087228 */ /* 0x000fd00000000000 */
[----:B------:R-:W-:-:S08]  /*09c0*/  DFMA R14, R14, R8, R20 ;  /* 0x000000080e0e722b */ /* 0x000fd00000000014 */
[----:B------:R-:W-:Y:S02]  /*09d0*/  DMUL R12, R14, R16 ;  /* 0x000000100e0c7228 */ /* 0x000fe40000000000 */
[----:B------:R-:W-:Y:S01]  /*09e0*/  VIADD R9, R15, 0xfff00000 ;  /* 0xfff000000f097836 */ /* 0x000fe20000000000 */
[----:B------:R-:W-:-:S05]  /*09f0*/  MOV R8, R14 ;  /* 0x0000000e00087202 */ /* 0x000fca0000000f00 */
[----:B------:R-:W-:-:S08]  /*0a00*/  DFMA R10, R12, -R12, R16 ;  /* 0x8000000c0c0a722b */ /* 0x000fd00000000010 */
[----:B------:R-:W-:Y:S01]  /*0a10*/  DFMA R18, R10, R8, R12 ;  /* 0x000000080a12722b */ /* 0x000fe2000000000c */
[----:B------:R-:W-:Y:S10]  /*0a20*/  @!P0 BRA `(.L_x_7) ;  /* 0x00000000000c8947 */ /* 0x000ff40003800000 */
[----:B------:R-:W-:Y:S01]  /*0a30*/  IMAD.MOV.U32 R18, RZ, RZ, R16 ;  /* 0x000000ffff127224 */ /* 0x000fe200078e0010 */
[----:B------:R-:W-:-:S07]  /*0a40*/  MOV R16, 0xa60 ;  /* 0x00000a6000107802 */ /* 0x000fce0000000f00 */
[----:B------:R-:W-:Y:S05]  /*0a50*/  CALL.REL.NOINC `($__internal_0_$__cuda_sm20_dsqrt_rn_f64_mediumpath_v1) ;  /* 0x0000000400347944 */ /* 0x000fea0003c00000 */
.L_x_7:
[----:B------:R-:W-:Y:S05]  /*0a60*/  BSYNC.RECONVERGENT B0 ;  /* 0x0000000000007941 */ /* 0x000fea0003800200 */
.L_x_6:
[----:B------:R-:W0:Y:S01]  /*0a70*/  F2F.F64.F32 R8, R23 ;  /* 0x0000001700087310 */ /* 0x000e220000201800 */
[----:B------:R-:W1:Y:S01]  /*0a80*/  LDCU UR4, c[0x0][0x390] ;  /* 0x00007200ff0477ac */ /* 0x000e620008000800 */
[----:B0-----:R-:W-:Y:S01]  /*0a90*/  DSETP.GEU.AND P0, PT, R18, R8, PT ;  /* 0x000000081200722a */ /* 0x001fe20003f0e000 */
[----:B------:R-:W-:-:S05]  /*0aa0*/  VIADD R8, R7, 0x1 ;  /* 0x0000000107087836 */ /* 0x000fca0000000000 */
[----:B------:R-:W-:Y:S02]  /*0ab0*/  SEL R2, R7, R2, !P0 ;  /* 0x0000000207027207 */ /* 0x000fe40004000000 */
[----:B-1----:R-:W-:-:S06]  /*0ac0*/  ISETP.NE.AND P1, PT, R8, UR4, PT ;  /* 0x0000000408007c0c */ /* 0x002fcc000bf25270 */
[----:B------:R0:W1:Y:S07]  /*0ad0*/  @!P0 F2F.F32.F64 R23, R18 ;  /* 0x0000001200178310 */ /* 0x00006e0000301000 */
[----:B------:R-:W-:Y:S05]  /*0ae0*/  @!P1 BRA `(.L_x_0) ;  /* 0x0000000400009947 */ /* 0x000fea0003800000 */
[----:B------:R-:W-:Y:S01]  /*0af0*/  IMAD.MOV.U32 R7, RZ, RZ, R8 ;  /* 0x000000ffff077224 */ /* 0x000fe200078e0008 */
[----:B------:R-:W-:Y:S06]  /*0b00*/  BRA `(.L_x_8) ;  /* 0xfffffff400987947 */ /* 0x000fec000383ffff */
.L_x_1:
[C---:B------:R-:W-:Y:S01]  /*0b10*/  ISETP.GE.U32.AND P0, PT, R6.reuse, 0x4, PT ;  /* 0x000000040600780c */ /* 0x040fe20003f06070 */
[----:B------:R-:W-:Y:S01]  /*0b20*/  IMAD.MOV.U32 R3, RZ, RZ, 0x7f800000 ;  /* 0x7f800000ff037424 */ /* 0x000fe200078e00ff */
[----:B------:R-:W-:Y:S01]  /*0b30*/  LOP3.LUT R8, R6, 0x3, RZ, 0xc0, !PT ;  /* 0x0000000306087812 */ /* 0x000fe200078ec0ff */
[----:B------:R-:W-:Y:S02]  /*0b40*/  IMAD.MOV.U32 R2, RZ, RZ, -0x1 ;  /* 0xffffffffff027424 */ /* 0x000fe400078e00ff */
[----:B------:R-:W-:-:S08]  /*0b50*/  IMAD.MOV.U32 R5, RZ, RZ, RZ ;  /* 0x000000ffff057224 */ /* 0x000fd000078e00ff */
[----:B------:R-:W-:Y:S05]  /*0b60*/  @!P0 BRA `(.L_x_9) ;  /* 0x0000000000b88947 */ /* 0x000fea0003800000 */
[----:B------:R-:W-:Y:S01]  /*0b70*/  LOP3.LUT R5, R6, 0x7ffffffc, RZ, 0xc0, !PT ;  /* 0x7ffffffc06057812 */ /* 0x000fe200078ec0ff */
[----:B------:R-:W-:Y:S01]  /*0b80*/  IMAD.MOV.U32 R3, RZ, RZ, 0x7f800000 ;  /* 0x7f800000ff037424 */ /* 0x000fe200078e00ff */
[----:B------:R-:W-:Y:S01]  /*0b90*/  MOV R4, RZ ;  /* 0x000000ff00047202 */ /* 0x000fe20000000f00 */
[----:B------:R-:W-:Y:S01]  /*0ba0*/  IMAD.MOV.U32 R2, RZ, RZ, -0x1 ;  /* 0xffffffffff027424 */ /* 0x000fe200078e00ff */
[----:B------:R-:W-:-:S13]  /*0bb0*/  ISETP.GT.AND P0, PT, R5, RZ, PT ;  /* 0x000000ff0500720c */ /* 0x000fda0003f04270 */
[----:B------:R-:W-:Y:S05]  /*0bc0*/  @!P0 BRA `(.L_x_10) ;  /* 0x0000000000888947 */ /* 0x000fea0003800000 */
[----:B------:R-:W-:Y:S01]  /*0bd0*/  IMAD.IADD R6, R5, 0x1, -R4 ;  /* 0x0000000105067824 */ /* 0x000fe200078e0a04 */
[----:B------:R-:W-:-:S04]  /*0be0*/  PLOP3.LUT P0, PT, PT, PT, PT, 0x80, 0x8 ;  /* 0x000000000008781c */ /* 0x000fc80003f0f070 */
[----:B------:R-:W-:-:S13]  /*0bf0*/  ISETP.GT.AND P1, PT, R6, 0xc, PT ;  /* 0x0000000c0600780c */ /* 0x000fda0003f24270 */
[----:B------:R-:W-:Y:S05]  /*0c00*/  @!P1 BRA `(.L_x_11) ;  /* 0x0000000000449947 */ /* 0x000fea0003800000 */
[----:B------:R-:W-:Y:S01]  /*0c10*/  PLOP3.LUT P0, PT, PT, PT, PT, 0x8, 0x80 ;  /* 0x000000000080781c */ /* 0x000fe20003f0e170 */
[----:B------:R-:W-:-:S12]  /*0c20*/  VIADD R7, R5, 0xfffffff4 ;  /* 0xfffffff405077836 */ /* 0x000fd80000000000 */
.L_x_12:
[----:B------:R-:W-:-:S04]  /*0c30*/  FSETP.GT.AND P2, PT, R3, RZ, PT ;  /* 0x000000ff0300720b */ /* 0x000fc80003f44000 */
[----:B------:R-:W-:Y:S02]  /*0c40*/  FSEL R3, R3, RZ, !P2 ;  /* 0x000000ff03037208 */ /* 0x000fe40005000000 */
[----:B------:R-:W-:Y:S02]  /*0c50*/  SEL R2, R4, R2, P2 ;  /* 0x0000000204027207 */ /* 0x000fe40001000000 */
[----:B------:R-:W-:-:S04]  /*0c60*/  FSETP.GT.AND P3, PT, R3, RZ, PT ;  /* 0x000000ff0300720b */ /* 0x000fc80003f64000 */
[----:B------:R-:W-:-:S04]  /*0c70*/  FSEL R3, R3, RZ, !P3 ;  /* 0x000000ff03037208 */ /* 0x000fc80005800000 */
[----:B------:R-:W-:-:S04]  /*0c80*/  FSETP.GT.AND P4, PT, R3, RZ, PT ;  /* 0x000000ff0300720b */ /* 0x000fc80003f84000 */
[----:B------:R-:W-:Y:S01]  /*0c90*/  FSEL R3, R3, RZ, !P4 ;  /* 0x000000ff03037208 */ /* 0x000fe20006000000 */
[----:B------:R-:W-:-:S03]  /*0ca0*/  @P3 VIADD R2, R4, 0x4 ;  /* 0x0000000404023836 */ /* 0x000fc60000000000 */
[----:B------:R-:W-:-:S04]  /*0cb0*/  FSETP.GT.AND P1, PT, R3, RZ, PT ;  /* 0x000000ff0300720b */ /* 0x000fc80003f24000 */
[----:B------:R-:W-:Y:S01]  /*0cc0*/  FSEL R3, R3, RZ, !P1 ;  /* 0x000000ff03037208 */ /* 0x000fe20004800000 */
[----:B------:R-:W-:-:S08]  /*0cd0*/  @P4 VIADD R2, R4, 0x8 ;  /* 0x0000000804024836 */ /* 0x000fd00000000000 */
[C---:B------:R-:W-:Y:S02]  /*0ce0*/  @P1 VIADD R2, R4.reuse, 0xc ;  /* 0x0000000c04021836 */ /* 0x040fe40000000000 */
[----:B------:R-:W-:-:S05]  /*0cf0*/  VIADD R4, R4, 0x10 ;  /* 0x0000001004047836 */ /* 0x000fca0000000000 */
[----:B------:R-:W-:-:S13]  /*0d00*/  ISETP.GE.AND P2, PT, R4, R7, PT ;  /* 0x000000070400720c */ /* 0x000fda0003f46270 */
[----:B------:R-:W-:Y:S05]  /*0d10*/  @!P2 BRA `(.L_x_12) ;  /* 0xfffffffc00c4a947 */ /* 0x000fea000383ffff */
.L_x_11:
[----:B------:R-:W-:-:S05]  /*0d20*/  IMAD.IADD R6, R5, 0x1, -R4 ;  /* 0x0000000105067824 */ /* 0x000fca00078e0a04 */
[----:B------:R-:W-:-:S13]  /*0d30*/  ISETP.GT.AND P1, PT, R6, 0x4, PT ;  /* 0x000000040600780c */ /* 0x000fda0003f24270 */
[----:B------:R-:W-:Y:S05]  /*0d40*/  @!P1 BRA `(.L_x_13) ;  /* 0x0000000000209947 */ /* 0x000fea0003800000 */
[C---:B------:R-:W-:Y:S02]  /*0d50*/  FSETP.GT.AND P1, PT, R3.reuse, RZ, PT ;  /* 0x000000ff0300720b */ /* 0x040fe40003f24000 */
[----:B------:R-:W-:Y:S02]  /*0d60*/  PLOP3.LUT P0, PT, PT, PT, PT, 0x8, 0x80 ;  /* 0x000000000080781c */ /* 0x000fe40003f0e170 */
[----:B------:R-:W-:Y:S02]  /*0d70*/  FSEL R3, R3, RZ, !P1 ;  /* 0x000000ff03037208 */ /* 0x000fe40004800000 */
[----:B------:R-:W-:Y:S02]  /*0d80*/  SEL R2, R4, R2, P1 ;  /* 0x0000000204027207 */ /* 0x000fe40000800000 */
[----:B------:R-:W-:-:S04]  /*0d90*/  FSETP.GT.AND P2, PT, R3, RZ, PT ;  /* 0x000000ff0300720b */ /* 0x000fc80003f44000 */
[----:B------:R-:W-:-:S09]  /*0da0*/  FSEL R3, R3, RZ, !P2 ;  /* 0x000000ff03037208 */ /* 0x000fd20005000000 */
[C---:B------:R-:W-:Y:S01]  /*0db0*/  @P2 VIADD R2, R4.reuse, 0x4 ;  /* 0x0000000404022836 */ /* 0x040fe20000000000 */
[----:B------:R-:W-:-:S07]  /*0dc0*/  IADD3 R4, PT, PT, R4, 0x8, RZ ;  /* 0x0000000804047810 */ /* 0x000fce0007ffe0ff */
.L_x_13:
[----:B------:R-:W-:-:S13]  /*0dd0*/  ISETP.NE.OR P0, PT, R4, R5, P0 ;  /* 0x000000050400720c */ /* 0x000fda0000705670 */
[----:B------:R-:W-:Y:S05]  /*0de0*/  @!P0 BRA `(.L_x_9) ;  /* 0x0000000000188947 */ /* 0x000fea0003800000 */
.L_x_10:
[----:B------:R-:W-:-:S04]  /*0df0*/  FSETP.GT.AND P1, PT, R3, RZ, PT ;  /* 0x000000ff0300720b */ /* 0x000fc80003f24000 */
[C---:B------:R-:W-:Y:S01]  /*0e00*/  SEL R2, R4.reuse, R2, P1 ;  /* 0x0000000204027207 */ /* 0x040fe20000800000 */
[----:B------:R-:W-:Y:S01]  /*0e10*/  VIADD R4, R4, 0x4 ;  /* 0x0000000404047836 */ /* 0x000fe20000000000 */
[----:B------:R-:W-:-:S04]  /*0e20*/  FSEL R3, R3, RZ, !P1 ;  /* 0x000000ff03037208 */ /* 0x000fc80004800000 */
[----:B------:R-:W-:-:S13]  /*0e30*/  ISETP.NE.AND P0, PT, R4, R5, PT ;  /* 0x000000050400720c */ /* 0x000fda0003f05270 */
[----:B------:R-:W-:Y:S05]  /*0e40*/  @P0 BRA `(.L_x_10) ;  /* 0xfffffffc00e80947 */ /* 0x000fea000383ffff */
.L_x_9:
[----:B------:R-:W-:-:S13]  /*0e50*/  ISETP.NE.AND P0, PT, R8, RZ, PT ;  /* 0x000000ff0800720c */ /* 0x000fda0003f05270 */
[----:B------:R-:W-:Y:S05]  /*0e60*/  @!P0 BRA `(.L_x_0) ;  /* 0x0000000000208947 */ /* 0x000fea0003800000 */
[----:B------:R-:W-:-:S05]  /*0e70*/  UMOV UR4, URZ ;  /* 0x000000ff00047c82 */ /* 0x000fca0008000000 */
.L_x_14:
[----:B------:R-:W-:Y:S01]  /*0e80*/  UIADD3 UR4, UPT, UPT, UR4, 0x1, URZ ;  /* 0x0000000104047890 */ /* 0x000fe2000fffe0ff */
[----:B------:R-:W-:-:S04]  /*0e90*/  FSETP.GT.AND P1, PT, R3, RZ, PT ;  /* 0x000000ff0300720b */ /* 0x000fc80003f24000 */
[C---:B------:R-:W-:Y:S01]  /*0ea0*/  SEL R2, R5.reuse, R2, P1 ;  /* 0x0000000205027207 */ /* 0x040fe20000800000 */
[----:B------:R-:W-:Y:S01]  /*0eb0*/  VIADD R5, R5, 0x1 ;  /* 0x0000000105057836 */ /* 0x000fe20000000000 */
[----:B------:R-:W-:Y:S02]  /*0ec0*/  ISETP.NE.AND P0, PT, R8, UR4, PT ;  /* 0x0000000408007c0c */ /* 0x000fe4000bf05270 */
[----:B------:R-:W-:-:S11]  /*0ed0*/  FSEL R3, R3, RZ, !P1 ;  /* 0x000000ff03037208 */ /* 0x000fd60004800000 */
[----:B------:R-:W-:Y:S05]  /*0ee0*/  @P0 BRA `(.L_x_14) ;  /* 0xfffffffc00e40947 */ /* 0x000fea000383ffff */
.L_x_0:
[----:B------:R-:W2:Y:S02]  /*0ef0*/  LDC.64 R4, c[0x0][0x3a0] ;  /* 0x0000e800ff047b82 */ /* 0x000ea40000000a00 */
[----:B--2---:R-:W-:-:S05]  /*0f00*/  IMAD.WIDE R4, R0, 0x4, R4 ;  /* 0x0000000400047825 */ /* 0x004fca00078e0204 */
[----:B------:R-:W-:Y:S01]  /*0f10*/  STG.E desc[UR6][R4.64], R2 ;  /* 0x0000000204007986 */ /* 0x000fe2000c101906 */
[----:B------:R-:W-:Y:S05]  /*0f20*/  EXIT ;  /* 0x000000000000794d */ /* 0x000fea0003800000 */
        .weak           $__internal_0_$__cuda_sm20_dsqrt_rn_f64_mediumpath_v1
        .type           $__internal_0_$__cuda_sm20_dsqrt_rn_f64_mediumpath_v1,@function
        .size           $__internal_0_$__cuda_sm20_dsqrt_rn_f64_mediumpath_v1,(.L_x_37 - $__internal_0_$__cuda_sm20_dsqrt_rn_f64_mediumpath_v1)
$__internal_0_$__cuda_sm20_dsqrt_rn_f64_mediumpath_v1:
[----:B------:R-:W-:Y:S01]  /*0f30*/  ISETP.GE.U32.AND P0, PT, R20, -0x3400000, PT ;  /* 0xfcc000001400780c */ /* 0x000fe20003f06070 */
[----:B------:R-:W-:Y:S01]  /*0f40*/  BSSY.RECONVERGENT B1, `(.L_x_15) ;  /* 0x0000026000017945 */ /* 0x000fe20003800200 */
[----:B------:R-:W-:Y:S02]  /*0f50*/  IMAD.MOV.U32 R15, RZ, RZ, R9 ;  /* 0x000000ffff0f7224 */ /* 0x000fe400078e0009 */
[----:B------:R-:W-:Y:S02]  /*0f60*/  IMAD.MOV.U32 R8, RZ, RZ, R18 ;  /* 0x000000ffff087224 */ /* 0x000fe400078e0012 */
[----:B------:R-:W-:-:S07]  /*0f70*/  IMAD.MOV.U32 R9, RZ, RZ, R17 ;  /* 0x000000ffff097224 */ /* 0x000fce00078e0011 */
[----:B------:R-:W-:Y:S05]  /*0f80*/  @!P0 BRA `(.L_x_16) ;  /* 0x0000000000208947 */ /* 0x000fea0003800000 */
[----:B------:R-:W-:-:S10]  /*0f90*/  DFMA.RM R10, R10, R14, R12 ;  /* 0x0000000e0a0a722b */ /* 0x000fd4000000400c */
[----:B------:R-:W-:-:S05]  /*0fa0*/  IADD3 R12, P0, PT, R10, 0x1, RZ ;  /* 0x000000010a0c7810 */ /* 0x000fca0007f1e0ff */
[----:B------:R-:W-:-:S06]  /*0fb0*/  IMAD.X R13, RZ, RZ, R11, P0 ;  /* 0x000000ffff0d7224 */ /* 0x000fcc00000e060b */
[----:B------:R-:W-:-:S08]  /*0fc0*/  DFMA.RP R8, -R10, R12, R8 ;  /* 0x0000000c0a08722b */ /* 0x000fd00000008108 */
[----:B------:R-:W-:-:S06]  /*0fd0*/  DSETP.GT.AND P0, PT, R8, RZ, PT ;  /* 0x000000ff0800722a */ /* 0x000fcc0003f04000 */
[----:B------:R-:W-:Y:S02]  /*0fe0*/  FSEL R10, R12, R10, P0 ;  /* 0x0000000a0c0a7208 */ /* 0x000fe40000000000 */
[----:B------:R-:W-:Y:S01]  /*0ff0*/  FSEL R11, R13, R11, P0 ;  /* 0x0000000b0d0b7208 */ /* 0x000fe20000000000 */
[----:B------:R-:W-:Y:S06]  /*1000*/  BRA `(.L_x_17) ;  /* 0x0000000000647947 */ /* 0x000fec0003800000 */
.L_x_16:
[----:B------:R-:W-:-:S14]  /*1010*/  DSETP.NE.AND P0, PT, R8, RZ, PT ;  /* 0x000000ff0800722a */ /* 0x000fdc0003f05000 */
[----:B------:R-:W-:Y:S05]  /*1020*/  @!P0 BRA `(.L_x_18) ;  /* 0x0000000000588947 */ /* 0x000fea0003800000 */
[----:B------:R-:W-:-:S13]  /*1030*/  ISETP.GE.AND P0, PT, R9, RZ, PT ;  /* 0x000000ff0900720c */ /* 0x000fda0003f06270 */
[----:B------:R-:W-:Y:S02]  /*1040*/  @!P0 IMAD.MOV.U32 R10, RZ, RZ, 0x0 ;  /* 0x00000000ff0a8424 */ /* 0x000fe400078e00ff */
[----:B------:R-:W-:Y:S01]  /*1050*/  @!P0 IMAD.MOV.U32 R11, RZ, RZ, -0x80000 ;  /* 0xfff80000ff0b8424 */ /* 0x000fe200078e00ff */
[----:B------:R-:W-:Y:S06]  /*1060*/  @!P0 BRA `(.L_x_17) ;  /* 0x00000000004c8947 */ /* 0x000fec0003800000 */
[----:B------:R-:W-:-:S13]  /*1070*/  ISETP.GT.AND P0, PT, R9, 0x7fefffff, PT ;  /* 0x7fefffff0900780c */ /* 0x000fda0003f04270 */
[----:B------:R-:W-:Y:S05]  /*1080*/  @P0 BRA `(.L_x_18) ;  /* 0x0000000000400947 */ /* 0x000fea0003800000 */
[----:B------:R-:W-:Y:S01]  /*1090*/  DMUL R8, R8, 8.11296384146066816958e+31 ;  /* 0x4690000008087828 */ /* 0x000fe20000000000 */
[----:B------:R-:W-:Y:S01]  /*10a0*/  MOV R10, RZ ;  /* 0x000000ff000a7202 */ /* 0x000fe20000000f00 */
[----:B------:R-:W-:Y:S02]  /*10b0*/  IMAD.MOV.U32 R12, RZ, RZ, 0x0 ;  /* 0x00000000ff0c7424 */ /* 0x000fe400078e00ff */
[----:B------:R-:W-:Y:S02]  /*10c0*/  IMAD.MOV.U32 R13, RZ, RZ, 0x3fd80000 ;  /* 0x3fd80000ff0d7424 */ /* 0x000fe400078e00ff */
[----:B------:R-:W0:Y:S02]  /*10d0*/  MUFU.RSQ64H R11, R9 ;  /* 0x00000009000b7308 */ /* 0x000e240000001c00 */
[----:B0-----:R-:W-:-:S08]  /*10e0*/  DMUL R14, R10, R10 ;  /* 0x0000000a0a0e7228 */ /* 0x001fd00000000000 */
[----:B------:R-:W-:-:S08]  /*10f0*/  DFMA R14, R8, -R14, 1 ;  /* 0x3ff00000080e742b */ /* 0x000fd0000000080e */
[----:B------:R-:W-:Y:S02]  /*1100*/  DFMA R12, R14, R12, 0.5 ;  /* 0x3fe000000e0c742b */ /* 0x000fe4000000000c */
[----:B------:R-:W-:-:S08]  /*1110*/  DMUL R14, R10, R14 ;  /* 0x0000000e0a0e7228 */ /* 0x000fd00000000000 */
[----:B------:R-:W-:-:S08]  /*1120*/  DFMA R12, R12, R14, R10 ;  /* 0x0000000e0c0c722b */ /* 0x000fd0000000000a */
[----:B------:R-:W-:Y:S02]  /*1130*/  DMUL R10, R8, R12 ;  /* 0x0000000c080a7228 */ /* 0x000fe40000000000 */
[----:B------:R-:W-:-:S06]  /*1140*/  VIADD R13, R13, 0xfff00000 ;  /* 0xfff000000d0d7836 */ /* 0x000fcc0000000000 */
[----:B------:R-:W-:-:S08]  /*1150*/  DFMA R14, R10, -R10, R8 ;  /* 0x8000000a0a0e722b */ /* 0x000fd00000000008 */
[----:B------:R-:W-:-:S10]  /*1160*/  DFMA R10, R12, R14, R10 ;  /* 0x0000000e0c0a722b */ /* 0x000fd4000000000a */
[----:B------:R-:W-:Y:S01]  /*1170*/  VIADD R11, R11, 0xfcb00000 ;  /* 0xfcb000000b0b7836 */ /* 0x000fe20000000000 */
[----:B------:R-:W-:Y:S06]  /*1180*/  BRA `(.L_x_17) ;  /* 0x0000000000047947 */ /* 0x000fec0003800000 */
.L_x_18:
[----:B------:R-:W-:-:S11]  /*1190*/  DADD R10, R8, R8 ;  /* 0x00000000080a7229 */ /* 0x000fd60000000008 */
.L_x_17:
[----:B------:R-:W-:Y:S05]  /*11a0*/  BSYNC.RECONVERGENT B1 ;  /* 0x0000000000017941 */ /* 0x000fea0003800200 */
.L_x_15:
[----:B------:R-:W-:Y:S02]  /*11b0*/  IMAD.MOV.U32 R17, RZ, RZ, 0x0 ;  /* 0x00000000ff117424 */ /* 0x000fe400078e00ff */
[----:B------:R-:W-:Y:S02]  /*11c0*/  IMAD.MOV.U32 R18, RZ, RZ, R10 ;  /* 0x000000ffff127224 */ /* 0x000fe400078e000a */
[----:B------:R-:W-:Y:S01]  /*11d0*/  IMAD.MOV.U32 R19, RZ, RZ, R11 ;  /* 0x000000ffff137224 */ /* 0x000fe200078e000b */
[----:B------:R-:W-:Y:S06]  /*11e0*/  RET.REL.NODEC R16 `(_Z22find_nearest_centroidsPdS_iiiPi) ;  /* 0xffffffec10847950 */ /* 0x000fec0003c3ffff */
.L_x_19:
[----:B------:R-:W-:-:S00]  /*11f0*/  BRA `(.L_x_19) ;  /* 0xfffffffc00fc7947 */ /* 0x000fc0000383ffff */
[----:B------:R-:W-:-:S00]  /*1200*/  NOP ;  /* 0x0000000000007918 */ /* 0x000fc00000000000 */
[----:B------:R-:W-:-:S00]  /*1210*/  NOP ;  /* 0x0000000000007918 */ /* 0x000fc00000000000 */
[----:B------:R-:W-:-:S00]  /*1220*/  NOP ;  /* 0x0000000000007918 */ /* 0x000fc00000000000 */
[----:B------:R-:W-:-:S00]  /*1230*/  NOP ;  /* 0x0000000000007918 */ /* 0x000fc00000000000 */
[----:B------:R-:W-:-:S00]  /*1240*/  NOP ;  /* 0x0000000000007918 */ /* 0x000fc00000000000 */
[----:B------:R-:W-:-:S00]  /*1250*/  NOP ;  /* 0x0000000000007918 */ /* 0x000fc00000000000 */
[----:B------:R-:W-:-:S00]  /*1260*/  NOP ;  /* 0x0000000000007918 */ /* 0x000fc00000000000 */
[----:B------:R-:W-:-:S00]  /*1270*/  NOP ;  /* 0x0000000000007918 */ /* 0x000fc00000000000 */
.L_x_37:


//--------------------- .text._Z9convergedPdS_PbdiiS0_ --------------------------
	.section	.text._Z9convergedPdS_PbdiiS0_,"ax",@progbits
	.align	128
        .global         _Z9convergedPdS_PbdiiS0_
        .type           _Z9convergedPdS_PbdiiS0_,@function
        .size           _Z9convergedPdS_PbdiiS0_,(.L_x_38 - _Z9convergedPdS_PbdiiS0_)
        .other          _Z9convergedPdS_PbdiiS0_,@"STO_CUDA_ENTRY STV_DEFAULT"
_Z9convergedPdS_PbdiiS0_:
.text._Z9convergedPdS_PbdiiS0_:
        /* <DEDUP_REMOVED lines=8> */
[----:B------:R-:W0:Y:S01]  /*0080*/  LDCU.64 UR4, c[0x0][0x390] ;  /* 0x00007200ff0477ac */ /* 0x000e220008000a00 */
[----:B------:R-:W-:Y:S01]  /*0090*/  IMAD.MOV.U32 R4, RZ, RZ, 0x1 ;  /* 0x00000001ff047424 */ /* 0x000fe200078e00ff */
[----:B------:R-:W-:Y:S01]  /*00a0*/  CS2R R6, SRZ ;  /* 0x0000000000067805 */ /* 0x000fe2000001ff00 */
[----:B------:R-:W1:Y:S01]  /*00b0*/  LDCU.64 UR8, c[0x0][0x358] ;  /* 0x00006b00ff0877ac */ /* 0x000e620008000a00 */
[----:B0-----:R-:W-:-:S04]  /*00c0*/  IADD3 R2, P0, PT, R0, UR4, RZ ;  /* 0x0000000400027c10 */ /* 0x001fc8000ff1e0ff */
[----:B------:R-:W-:Y:S01]  /*00d0*/  LEA.HI.X.SX32 R3, R0, UR5, 0x1, P0 ;  /* 0x0000000500037c11 */ /* 0x000fe200080f0eff */
[----:B------:R-:W0:Y:S04]  /*00e0*/  LDCU UR5, c[0x0][0x3a4] ;  /* 0x00007480ff0577ac */ /* 0x000e280008000800 */
[----:B-1----:R1:W-:Y:S01]  /*00f0*/  STG.E.U8 desc[UR8][R2.64], R4 ;  /* 0x0000000402007986 */ /* 0x0023e2000c101108 */
[----:B0-----:R-:W-:Y:S01]  /*0100*/  UISETP.GE.AND UP0, UPT, UR5, 0x1, UPT ;  /* 0x000000010500788c */ /* 0x001fe2000bf06270 */
[----:B------:R-:W-:Y:S08]  /*0110*/  BAR.SYNC.DEFER_BLOCKING 0x0 ;  /* 0x0000000000007b1d */ /* 0x000ff00000010000 */
[----:B-1----:R-:W-:Y:S05]  /*0120*/  BRA.U !UP0, `(.L_x_20) ;  /* 0x0000000908a07547 */ /* 0x002fea000b800000 */
[----:B------:R-:W-:Y:S02]  /*0130*/  UISETP.GE.U32.AND UP1, UPT, UR5, 0x10, UPT ;  /* 0x000000100500788c */ /* 0x000fe4000bf26070 */
[----:B------:R-:W-:Y:S01]  /*0140*/  IMAD R19, R0, UR5, RZ ;  /* 0x0000000500137c24 */ /* 0x000fe2000f8e02ff */
[----:B------:R-:W-:Y:S01]  /*0150*/  ULOP3.LUT UR6, UR5, 0xf, URZ, 0xc0, !UPT ;  /* 0x0000000f05067892 */ /* 0x000fe2000f8ec0ff */
[----:B------:R-:W-:Y:S01]  /*0160*/  CS2R R6, SRZ ;  /* 0x0000000000067805 */ /* 0x000fe2000001ff00 */
[----:B------:R-:W-:Y:S02]  /*0170*/  UMOV UR4, URZ ;  /* 0x000000ff00047c82 */ /* 0x000fe40008000000 */
[----:B------:R-:W-:Y:S02]  /*0180*/  UISETP.NE.AND UP0, UPT, UR6, URZ, UPT ;  /* 0x000000ff0600728c */ /* 0x000fe4000bf05270 */
[----:B------:R-:W-:Y:S09]  /*0190*/  BRA.U !UP1, `(.L_x_21) ;  /* 0x0000000509307547 */ /* 0x000ff2000b800000 */
[----:B------:R-:W-:Y:S01]  /*01a0*/  ULOP3.LUT UR4, UR5, 0x7ffffff0, URZ, 0xc0, !UPT ;  /* 0x7ffffff005047892 */ /* 0x000fe2000f8ec0ff */
[----:B------:R-:W-:Y:S01]  /*01b0*/  IMAD.MOV.U32 R18, RZ, RZ, R19 ;  /* 0x000000ffff127224 */ /* 0x000fe200078e0013 */
[----:B------:R-:W-:Y:S02]  /*01c0*/  CS2R R6, SRZ ;  /* 0x0000000000067805 */ /* 0x000fe4000001ff00 */
[----:B------:R-:W-:-:S12]  /*01d0*/  UIADD3 UR7, UPT, UPT, -UR4, URZ, URZ ;  /* 0x000000ff04077290 */ /* 0x000fd8000fffe1ff */
.L_x_22:
[----:B------:R-:W0:Y:S08]  /*01e0*/  LDC.64 R4, c[0x0][0x380] ;  /* 0x0000e000ff047b82 */ /* 0x000e300000000a00 */
[----:B------:R-:W1:Y:S01]  /*01f0*/  LDC.64 R8, c[0x0][0x388] ;  /* 0x0000e200ff087b82 */ /* 0x000e620000000a00 */
[----:B0-----:R-:W-:-:S05]  /*0200*/  IMAD.WIDE R4, R18, 0x8, R4 ;  /* 0x0000000812047825 */ /* 0x001fca00078e0204 */
[----:B------:R-:W2:Y:S01]  /*0210*/  LDG.E.64 R16, desc[UR8][R4.64] ;  /* 0x0000000804107981 */ /* 0x000ea2000c1e1b00 */
[----:B-1----:R-:W-:-:S03]  /*0220*/  IMAD.WIDE R8, R18, 0x8, R8 ;  /* 0x0000000812087825 */ /* 0x002fc600078e0208 */
[----:B------:R-:W3:Y:S04]  /*0230*/  LDG.E.64 R12, desc[UR8][R4.64+0x8] ;  /* 0x00000808040c7981 */ /* 0x000ee8000c1e1b00 */
[----:B------:R-:W2:Y:S04]  /*0240*/  LDG.E.64 R20, desc[UR8][R8.64] ;  /* 0x0000000808147981 */ /* 0x000ea8000c1e1b00 */
[----:B------:R-:W3:Y:S04]  /*0250*/  LDG.E.64 R14, desc[UR8][R8.64+0x8] ;  /* 0x00000808080e7981 */ /* 0x000ee8000c1e1b00 */
[----:B------:R-:W4:Y:S04]  /*0260*/  LDG.E.64 R24, desc[UR8][R4.64+0x10] ;  /* 0x0000100804187981 */ /* 0x000f28000c1e1b00 */
[----:B------:R-:W4:Y:S04]  /*0270*/  LDG.E.64 R10, desc[UR8][R8.64+0x10] ;  /* 0x00001008080a7981 */ /* 0x000f28000c1e1b00 */
[----:B------:R-:W5:Y:S04]  /*0280*/  LDG.E.64 R22, desc[UR8][R8.64+0x18] ;  /* 0x0000180808167981 */ /* 0x000f68000c1e1b00 */
[----:B------:R-:W5:Y:S04]  /*0290*/  LDG.E.64 R26, desc[UR8][R4.64+0x78] ;  /* 0x00007808041a7981 */ /* 0x000f68000c1e1b00 */
[----:B------:R-:W5:Y:S01]  /*02a0*/  LDG.E.64 R28, desc[UR8][R8.64+0x78] ;  /* 0x00007808081c7981 */ /* 0x000f62000c1e1b00 */
[----:B--2---:R-:W-:-:S03]  /*02b0*/  DADD R16, R16, -R20 ;  /* 0x0000000010107229 */ /* 0x004fc60000000814 */
[----:B------:R-:W5:Y:S05]  /*02c0*/  LDG.E.64 R20, desc[UR8][R4.64+0x18] ;  /* 0x0000180804147981 */ /* 0x000f6a000c1e1b00 */
[----:B------:R-:W-:Y:S02]  /*02d0*/  DFMA R16, R16, R16, R6 ;  /* 0x000000101010722b */ /* 0x000fe40000000006 */
[----:B---3--:R-:W-:Y:S01]  /*02e0*/  DADD R6, R12, -R14 ;  /* 0x000000000c067229 */ /* 0x008fe2000000080e */
[----:B------:R-:W2:Y:S04]  /*02f0*/  LDG.E.64 R12, desc[UR8][R4.64+0x20] ;  /* 0x00002008040c7981 */ /* 0x000ea8000c1e1b00 */
[----:B------:R-:W2:Y:S01]  /*0300*/  LDG.E.64 R14, desc[UR8][R8.64+0x20] ;  /* 0x00002008080e7981 */ /* 0x000ea2000c1e1b00 */
[----:B----4-:R-:W-:-:S02]  /*0310*/  DADD R24, R24, -R10 ;  /* 0x0000000018187229 */ /* 0x010fc4000000080a */
[----:B------:R-:W-:Y:S01]  /*0320*/  DFMA R16, R6, R6, R16 ;  /* 0x000000060610722b */ /* 0x000fe20000000010 */
[----:B------:R-:W3:Y:S04]  /*0330*/  LDG.E.64 R10, desc[UR8][R8.64+0x28] ;  /* 0x00002808080a7981 */ /* 0x000ee8000c1e1b00 */
[----:B------:R-:W3:Y:S03]  /*0340*/  LDG.E.64 R6, desc[UR8][R4.64+0x28] ;  /* 0x0000280804067981 */ /* 0x000ee6000c1e1b00 */
[----:B------:R-:W-:Y:S02]  /*0350*/  DFMA R16, R24, R24, R16 ;  /* 0x000000181810722b */ /* 0x000fe40000000010 */
[----:B-----5:R-:W-:Y:S01]  /*0360*/  DADD R24, R20, -R22 ;  /* 0x0000000014187229 */ /* 0x020fe20000000816 */
[----:B------:R-:W4:Y:S04]  /*0370*/  LDG.E.64 R20, desc[UR8][R4.64+0x30] ;  /* 0x0000300804147981 */ /* 0x000f28000c1e1b00 */
[----:B------:R-:W4:Y:S03]  /*0380*/  LDG.E.64 R22, desc[UR8][R8.64+0x30] ;  /* 0x0000300808167981 */ /* 0x000f26000c1e1b00 */
[----:B------:R-:W-:-:S02]  /*0390*/  DFMA R16, R24, R24, R16 ;  /* 0x000000181810722b */ /* 0x000fc40000000010 */
[----:B--2---:R-:W-:Y:S01]  /*03a0*/  DADD R24, R12, -R14 ;  /* 0x000000000c187229 */ /* 0x004fe2000000080e */
[----:B------:R-:W2:Y:S04]  /*03b0*/  LDG.E.64 R14, desc[UR8][R4.64+0x38] ;  /* 0x00003808040e7981 */ /* 0x000ea8000c1e1b00 */
[----:B------:R-:W2:Y:S03]  /*03c0*/  LDG.E.64 R12, desc[UR8][R8.64+0x38] ;  /* 0x00003808080c7981 */ /* 0x000ea6000c1e1b00 */
[----:B------:R-:W-:Y:S02]  /*03d0*/  DFMA R16, R24, R24, R16 ;  /* 0x000000181810722b */ /* 0x000fe40000000010 */
[----:B---3--:R-:W-:Y:S01]  /*03e0*/  DADD R24, R6, -R10 ;  /* 0x0000000006187229 */ /* 0x008fe2000000080a */
[----:B------:R-:W3:Y:S04]  /*03f0*/  LDG.E.64 R10, desc[UR8][R4.64+0x40] ;  /* 0x00004008040a7981 */ /* 0x000ee8000c1e1b00 */
[----:B------:R-:W3:Y:S03]  /*0400*/  LDG.E.64 R6, desc[UR8][R8.64+0x40] ;  /* 0x0000400808067981 */ /* 0x000ee6000c1e1b00 */
[----:B------:R-:W-:-:S02]  /*0410*/  DFMA R16, R24, R24, R16 ;  /* 0x000000181810722b */ /* 0x000fc40000000010 */
[----:B----4-:R-:W-:Y:S01]  /*0420*/  DADD R24, R20, -R22 ;  /* 0x0000000014187229 */ /* 0x010fe20000000816 */
[----:B------:R-:W4:Y:S04]  /*0430*/  LDG.E.64 R20, desc[UR8][R4.64+0x48] ;  /* 0x0000480804147981 */ /* 0x000f28000c1e1b00 */
[----:B------:R-:W4:Y:S03]  /*0440*/  LDG.E.64 R22, desc[UR8][R8.64+0x48] ;  /* 0x0000480808167981 */ /* 0x000f26000c1e1b00 */
[----:B------:R-:W-:Y:S02]  /*0450*/  DFMA R16, R24, R24, R16 ;  /* 0x000000181810722b */ /* 0x000fe40000000010 */
[----:B--2---:R-:W-:Y:S01]  /*0460*/  DADD R24, R14, -R12 ;  /* 0x000000000e187229 */ /* 0x004fe2000000080c */
[----:B------:R-:W2:Y:S04]  /*0470*/  LDG.E.64 R12, desc[UR8][R4.64+0x50] ;  /* 0x00005008040c7981 */ /* 0x000ea8000c1e1b00 */
[----:B------:R-:W2:Y:S03]  /*0480*/  LDG.E.64 R14, desc[UR8][R8.64+0x50] ;  /* 0x00005008080e7981 */ /* 0x000ea6000c1e1b00 */
[----:B------:R-:W-:-:S02]  /*0490*/  DFMA R16, R24, R24, R16 ;  /* 0x000000181810722b */ /* 0x000fc40000000010 */
[----:B---3--:R-:W-:Y:S01]  /*04a0*/  DADD R24, R10, -R6 ;  /* 0x000000000a187229 */ /* 0x008fe20000000806 */
[----:B------:R-:W3:Y:S04]  /*04b0*/  LDG.E.64 R10, desc[UR8][R4.64+0x58] ;  /* 0x00005808040a7981 */ /* 0x000ee8000c1e1b00 */
[----:B------:R-:W3:Y:S03]  /*04c0*/  LDG.E.64 R6, desc[UR8][R8.64+0x58] ;  /* 0x0000580808067981 */ /* 0x000ee6000c1e1b00 */
[----:B------:R-:W-:Y:S02]  /*04d0*/  DFMA R16, R24, R24, R16 ;  /* 0x000000181810722b */ /* 0x000fe40000000010 */
[----:B----4-:R-:W-:Y:S01]  /*04e0*/  DADD R24, R20, -R22 ;  /* 0x0000000014187229 */ /* 0x010fe20000000816 */
        /* <DEDUP_REMOVED lines=10> */
[----:B------:R-:W-:Y:S01]  /*0590*/  DFMA R16, R24, R24, R16 ;  /* 0x000000181810722b */ /* 0x000fe20000000010 */
[----:B------:R-:W-:Y:S01]  /*05a0*/  UIADD3 UR7, UPT, UPT, UR7, 0x10, URZ ;  /* 0x0000001007077890 */ /* 0x000fe2000fffe0ff */
[----:B------:R-:W-:-:S03]  /*05b0*/  DADD R26, R26, -R28 ;  /* 0x000000001a1a7229 */ /* 0x000fc6000000081c */
[----:B------:R-:W-:Y:S01]  /*05c0*/  UISETP.NE.AND UP1, UPT, UR7, URZ, UPT ;  /* 0x000000ff0700728c */ /* 0x000fe2000bf25270 */
[----:B------:R-:W-:Y:S01]  /*05d0*/  VIADD R18, R18, 0x10 ;  /* 0x0000001012127836 */ /* 0x000fe20000000000 */
[----:B----4-:R-:W-:-:S08]  /*05e0*/  DADD R20, R20, -R22 ;  /* 0x0000000014147229 */ /* 0x010fd00000000816 */
[----:B------:R-:W-:Y:S02]  /*05f0*/  DFMA R16, R20, R20, R16 ;  /* 0x000000141410722b */ /* 0x000fe40000000010 */
[----:B--2---:R-:W-:-:S08]  /*0600*/  DADD R12, R14, -R12 ;  /* 0x000000000e0c7229 */ /* 0x004fd0000000080c */
[----:B------:R-:W-:Y:S02]  /*0610*/  DFMA R16, R12, R12, R16 ;  /* 0x0000000c0c10722b */ /* 0x000fe40000000010 */
[----:B---3--:R-:W-:-:S08]  /*0620*/  DADD R6, R10, -R6 ;  /* 0x000000000a067229 */ /* 0x008fd00000000806 */
[----:B------:R-:W-:-:S08]  /*0630*/  DFMA R6, R6, R6, R16 ;  /* 0x000000060606722b */ /* 0x000fd00000000010 */
[----:B------:R-:W-:Y:S01]  /*0640*/  DFMA R6, R26, R26, R6 ;  /* 0x0000001a1a06722b */ /* 0x000fe20000000006 */
[----:B------:R-:W-:Y:S10]  /*0650*/  BRA.U UP1, `(.L_x_22) ;  /* 0xfffffff901e07547 */ /* 0x000ff4000b83ffff */
.L_x_21:
[----:B------:R-:W-:Y:S05]  /*0660*/  BRA.U !UP0, `(.L_x_20) ;  /* 0x0000000508507547 */ /* 0x000fea000b800000 */
[----:B------:R-:W-:Y:S02]  /*0670*/  UISETP.GE.U32.AND UP0, UPT, UR6, 0x8, UPT ;  /* 0x000000080600788c */ /* 0x000fe4000bf06070 */
[----:B------:R-:W-:-:S04]  /*0680*/  ULOP3.LUT UR7, UR5, 0x7, URZ, 0xc0, !UPT ;  /* 0x0000000705077892 */ /* 0x000fc8000f8ec0ff */
[----:B------:R-:W-:-:S03]  /*0690*/  UISETP.NE.AND UP1, UPT, UR7, URZ, UPT ;  /* 0x000000ff0700728c */ /* 0x000fc6000bf25270 */
[----:B------:R-:W-:Y:S08]  /*06a0*/  BRA.U !UP0, `(.L_x_23) ;  /* 0x0000000108987547 */ /* 0x000ff0000b800000 */
[----:B------:R-:W0:Y:S01]  /*06b0*/  LDC.64 R4, c[0x0][0x380] ;  /* 0x0000e000ff047b82 */ /* 0x000e220000000a00 */
[----:B------:R-:W-:-:S07]  /*06c0*/  IADD3 R9, PT, PT, R19, UR4, RZ ;  /* 0x0000000413097c10 */ /* 0x000fce000fffe0ff */
[----:B------:R-:W1:Y:S01]  /*06d0*/  LDC.64 R10, c[0x0][0x388] ;  /* 0x0000e200ff0a7b82 */ /* 0x000e620000000a00 */
[----:B0-----:R-:W-:-:S05]  /*06e0*/  IMAD.WIDE R4, R9, 0x8, R4 ;  /* 0x0000000809047825 */ /* 0x001fca00078e0204 */
[----:B------:R-:W2:Y:S01]  /*06f0*/  LDG.E.64 R14, desc[UR8][R4.64+0x8] ;  /* 0x00000808040e7981 */ /* 0x000ea2000c1e1b00 */
[----:B-1----:R-:W-:-:S03]  /*0700*/  IMAD.WIDE R10, R9, 0x8, R10 ;  /* 0x00000008090a7825 */ /* 0x002fc600078e020a */
[----:B------:R-:W3:Y:S04]  /*0710*/  LDG.E.64 R20, desc[UR8][R4.64+0x10] ;  /* 0x0000100804147981 */ /* 0x000ee8000c1e1b00 */
[----:B------:R-:W4:Y:S04]  /*0720*/  LDG.E.64 R8, desc[UR8][R4.64] ;  /* 0x0000000804087981 */ /* 0x000f28000c1e1b00 */
[----:B------:R-:W4:Y:S04]  /*0730*/  LDG.E.64 R12, desc[UR8][R10.64] ;  /* 0x000000080a0c7981 */ /* 0x000f28000c1e1b00 */
[----:B------:R-:W2:Y:S04]  /*0740*/  LDG.E.64 R22, desc[UR8][R10.64+0x8] ;  /* 0x000008080a167981 */ /* 0x000ea8000c1e1b00 */
[----:B------:R-:W3:Y:S04]  /*0750*/  LDG.E.64 R16, desc[UR8][R10.64+0x10] ;  /* 0x000010080a107981 */ /* 0x000ee8000c1e1b00 */
[----:B------:R-:W5:Y:S01]  /*0760*/  LDG.E.64 R28, desc[UR8][R4.64+0x38] ;  /* 0x00003808041c7981 */ /* 0x000f62000c1e1b00 */
[----:B----4-:R-:W-:-:S03]  /*0770*/  DADD R24, R8, -R12 ;  /* 0x0000000008187229 */ /* 0x010fc6000000080c */
[----:B------:R-:W4:Y:S04]  /*0780*/  LDG.E.64 R12, desc[UR8][R4.64+0x18] ;  /* 0x00001808040c7981 */ /* 0x000f28000c1e1b00 */
[----:B------:R-:W4:Y:S01]  /*0790*/  LDG.E.64 R8, desc[UR8][R10.64+0x18] ;  /* 0x000018080a087981 */ /* 0x000f22000c1e1b00 */
[----:B--2---:R-:W-:Y:S02]  /*07a0*/  DADD R22, R14, -R22 ;  /* 0x000000000e167229 */ /* 0x004fe40000000816 */
[----:B------:R-:W-:Y:S01]  /*07b0*/  DFMA R24, R24, R24, R6 ;  /* 0x000000181818722b */ /* 0x000fe20000000006 */
[----:B------:R-:W2:Y:S04]  /*07c0*/  LDG.E.64 R14, desc[UR8][R10.64+0x20] ;  /* 0x000020080a0e7981 */ /* 0x000ea8000c1e1b00 */
[----:B------:R-:W2:Y:S01]  /*07d0*/  LDG.E.64 R6, desc[UR8][R4.64+0x20] ;  /* 0x0000200804067981 */ /* 0x000ea2000c1e1b00 */
[----:B---3--:R-:W-:-:S02]  /*07e0*/  DADD R16, R20, -R16 ;  /* 0x0000000014107229 */ /* 0x008fc40000000810 */
[----:B------:R-:W-:Y:S01]  /*07f0*/  DFMA R26, R22, R22, R24 ;  /* 0x00000016161a722b */ /* 0x000fe20000000018 */
[----:B------:R-:W3:Y:S04]  /*0800*/  LDG.E.64 R20, desc[UR8][R4.64+0x30] ;  /* 0x0000300804147981 */ /* 0x000ee8000c1e1b00 */
[----:B------:R-:W5:Y:S04]  /*0810*/  LDG.E.64 R24, desc[UR8][R4.64+0x28] ;  /* 0x0000280804187981 */ /* 0x000f68000c1e1b00 */
[----:B------:R-:W5:Y:S01]  /*0820*/  LDG.E.64 R22, desc[UR8][R10.64+0x28] ;  /* 0x000028080a167981 */ /* 0x000f62000c1e1b00 */
[----:B------:R-:W-:-:S03]  /*0830*/  DFMA R26, R16, R16, R26 ;  /* 0x00000010101a722b */ /* 0x000fc6000000001a */
[----:B------:R-:W3:Y:S04]  /*0840*/  LDG.E.64 R16, desc[UR8][R10.64+0x30] ;  /* 0x000030080a107981 */ /* 0x000ee8000c1e1b00 */
[----:B------:R-:W3:Y:S01]  /*0850*/  LDG.E.64 R10, desc[UR8][R10.64+0x38] ;  /* 0x000038080a0a7981 */ /* 0x000ee2000c1e1b00 */
[----:B------:R-:W-:Y:S01]  /*0860*/  UIADD3 UR4, UPT, UPT, UR4, 0x8, URZ ;  /* 0x0000000804047890 */ /* 0x000fe2000fffe0ff */
[----:B----4-:R-:W-:-:S08]  /*0870*/  DADD R8, R12, -R8 ;  /* 0x000000000c087229 */ /* 0x010fd00000000808 */
[----:B------:R-:W-:Y:S02]  /*0880*/  DFMA R26, R8, R8, R26 ;  /* 0x00000008081a722b */ /* 0x000fe4000000001a */
[----:B--2---:R-:W-:-:S08]  /*0890*/  DADD R6, R6, -R14 ;  /* 0x0000000006067229 */ /* 0x004fd0000000080e */
[----:B------:R-:W-:Y:S02]  /*08a0*/  DFMA R26, R6, R6, R26 ;  /* 0x00000006061a722b */ /* 0x000fe4000000001a */
[----:B-----5:R-:W-:Y:S02]  /*08b0*/  DADD R22, R24, -R22 ;  /* 0x0000000018167229 */ /* 0x020fe40000000816 */
[----:B---3--:R-:W-:-:S06]  /*08c0*/  DADD R16, R20, -R16 ;  /* 0x0000000014107229 */ /* 0x008fcc0000000810 */
[----:B------:R-:W-:Y:S02]  /*08d0*/  DFMA R26, R22, R22, R26 ;  /* 0x00000016161a722b */ /* 0x000fe4000000001a */
[----:B------:R-:W-:-:S06]  /*08e0*/  DADD R28, R28, -R10 ;  /* 0x000000001c1c7229 */ /* 0x000fcc000000080a */
[----:B------:R-:W-:-:S08]  /*08f0*/  DFMA R26, R16, R16, R26 ;  /* 0x00000010101a722b */ /* 0x000fd0000000001a */
[----:B------:R-:W-:-:S11]  /*0900*/  DFMA R6, R28, R28, R26 ;  /* 0x0000001c1c06722b */ /* 0x000fd6000000001a */
.L_x_23:
[----:B------:R-:W-:Y:S05]  /*0910*/  BRA.U !UP1, `(.L_x_20) ;  /* 0x0000000109a47547 */ /* 0x000fea000b800000 */
[----:B------:R-:W-:Y:S02]  /*0920*/  UISETP.GE.U32.AND UP0, UPT, UR7, 0x4, UPT ;  /* 0x000000040700788c */ /* 0x000fe4000bf06070 */
[----:B------:R-:W-:-:S04]  /*0930*/  ULOP3.LUT UR5, UR5, 0x3, URZ, 0xc0, !UPT ;  /* 0x0000000305057892 */ /* 0x000fc8000f8ec0ff */
[----:B------:R-:W-:-:S03]  /*0940*/  UISETP.NE.AND UP1, UPT, UR5, URZ, UPT ;  /* 0x000000ff0500728c */ /* 0x000fc6000bf25270 */
[----:B------:R-:W-:Y:S08]  /*0950*/  BRA.U !UP0, `(.L_x_24) ;  /* 0x0000000108587547 */ /* 0x000ff0000b800000 */
[----:B------:R-:W0:Y:S01]  /*0960*/  LDC.64 R4, c[0x0][0x380] ;  /* 0x0000e000ff047b82 */ /* 0x000e220000000a00 */
[----:B------:R-:W-:-:S07]  /*0970*/  VIADD R25, R19, UR4 ;  /* 0x0000000413197c36 */ /* 0x000fce0008000000 */
        /* <DEDUP_REMOVED lines=10> */
[----:B------:R-:W5:Y:S01]  /*0a20*/  LDG.E.64 R16, desc[UR8][R24.64+0x18] ;  /* 0x0000180818107981 */ /* 0x000f62000c1e1b00 */
[----:B------:R-:W-:Y:S01]  /*0a30*/  UIADD3 UR4, UPT, UPT, UR4, 0x4, URZ ;  /* 0x0000000404047890 */ /* 0x000fe2000fffe0ff */
[----:B--2---:R-:W-:-:S02]  /*0a40*/  DADD R22, R22, -R26 ;  /* 0x0000000016167229 */ /* 0x004fc4000000081a */
[----:B---3--:R-:W-:-:S06]  /*0a50*/  DADD R10, R12, -R10 ;  /* 0x000000000c0a7229 */ /* 0x008fcc000000080a */
[----:B------:R-:W-:Y:S02]  /*0a60*/  DFMA R6, R22, R22, R6 ;  /* 0x000000161606722b */ /* 0x000fe40000000006 */
[----:B----4-:R-:W-:-:S06]  /*0a70*/  DADD R4, R8, -R4 ;  /* 0x0000000008047229 */ /* 0x010fcc0000000804 */
[----:B------:R-:W-:Y:S02]  /*0a80*/  DFMA R6, R10, R10, R6 ;  /* 0x0000000a0a06722b */ /* 0x000fe40000000006 */
[----:B-----5:R-:W-:-:S06]  /*0a90*/  DADD R14, R14, -R16 ;  /* 0x000000000e0e7229 */ /* 0x020fcc0000000810 */
[----:B------:R-:W-:-:S08]  /*0aa0*/  DFMA R6, R4, R4, R6 ;  /* 0x000000040406722b */ /* 0x000fd00000000006 */
[----:B------:R-:W-:-:S11]  /*0ab0*/  DFMA R6, R14, R14, R6 ;  /* 0x0000000e0e06722b */ /* 0x000fd60000000006 */
.L_x_24:
[----:B------:R-:W-:Y:S05]  /*0ac0*/  BRA.U !UP1, `(.L_x_20) ;  /* 0x0000000109387547 */ /* 0x000fea000b800000 */
[----:B------:R-:W0:Y:S01]  /*0ad0*/  LDC.64 R14, c[0x0][0x380] ;  /* 0x0000e000ff0e7b82 */ /* 0x000e220000000a00 */
[----:B------:R-:W-:Y:S01]  /*0ae0*/  VIADD R19, R19, UR4 ;  /* 0x0000000413137c36 */ /* 0x000fe20008000000 */
[----:B------:R-:W-:-:S06]  /*0af0*/  UIADD3 UR5, UPT, UPT, -UR5, URZ, URZ ;  /* 0x000000ff05057290 */ /* 0x000fcc000fffe1ff */
[----:B------:R-:W1:Y:S06]  /*0b00*/  LDC.64 R12, c[0x0][0x388] ;  /* 0x0000e200ff0c7b82 */ /* 0x000e6c0000000a00 */
.L_x_25:
[----:B-1----:R-:W-:-:S04]  /*0b10*/  IMAD.WIDE R4, R19, 0x8, R12 ;  /* 0x0000000813047825 */ /* 0x002fc800078e020c */
[C---:B0-----:R-:W-:Y:S02]  /*0b20*/  IMAD.WIDE R8, R19.reuse, 0x8, R14 ;  /* 0x0000000813087825 */ /* 0x041fe400078e020e */
[----:B------:R-:W2:Y:S04]  /*0b30*/  LDG.E.64 R4, desc[UR8][R4.64] ;  /* 0x0000000804047981 */ /* 0x000ea8000c1e1b00 */
[----:B------:R-:W2:Y:S01]  /*0b40*/  LDG.E.64 R8, desc[UR8][R8.64] ;  /* 0x0000000808087981 */ /* 0x000ea2000c1e1b00 */
[----:B------:R-:W-:Y:S01]  /*0b50*/  UIADD3 UR5, UPT, UPT, UR5, 0x1, URZ ;  /* 0x0000000105057890 */ /* 0x000fe2000fffe0ff */
[----:B------:R-:W-:-:S03]  /*0b60*/  IADD3 R19, PT, PT, R19, 0x1, RZ ;  /* 0x0000000113137810 */ /* 0x000fc60007ffe0ff */
[----:B------:R-:W-:Y:S01]  /*0b70*/  UISETP.NE.AND UP0, UPT, UR5, URZ, UPT ;  /* 0x000000ff0500728c */ /* 0x000fe2000bf05270 */
[----:B--2---:R-:W-:-:S08]  /*0b80*/  DADD R10, R8, -R4 ;  /* 0x00000000080a7229 */ /* 0x004fd00000000804 */
[----:B------:R-:W-:Y:S01]  /*0b90*/  DFMA R6, R10, R10, R6 ;  /* 0x0000000a0a06722b */ /* 0x000fe20000000006 */
[----:B------:R-:W-:Y:S10]  /*0ba0*/  BRA.U UP0, `(.L_x_25) ;  /* 0xfffffffd00d87547 */ /* 0x000ff4000b83ffff */
.L_x_20:
[----:B------:R-:W0:Y:S01]  /*0bb0*/  MUFU.RSQ64H R9, R7 ;  /* 0x0000000700097308 */ /* 0x000e220000001c00 */
[----:B------:R-:W-:Y:S01]  /*0bc0*/  VIADD R8, R7, 0xfcb00000 ;  /* 0xfcb0000007087836 */ /* 0x000fe20000000000 */
[----:B------:R-:W-:Y:S01]  /*0bd0*/  MOV R11, 0x3fd80000 ;  /* 0x3fd80000000b7802 */ /* 0x000fe20000000f00 */
[----:B------:R-:W-:Y:S01]  /*0be0*/  IMAD.MOV.U32 R10, RZ, RZ, 0x0 ;  /* 0x00000000ff0a7424 */ /* 0x000fe200078e00ff */
[----:B------:R-:W-:Y:S02]  /*0bf0*/  BSSY.RECONVERGENT B0, `(.L_x_26) ;  /* 0x0000011000007945 */ /* 0x000fe40003800200 */
[----:B------:R-:W-:Y:S01]  /*0c00*/  ISETP.GE.U32.AND P0, PT, R8, 0x7ca00000, PT ;  /* 0x7ca000000800780c */ /* 0x000fe20003f06070 */
[----:B0-----:R-:W-:-:S08]  /*0c10*/  DMUL R4, R8, R8 ;  /* 0x0000000808047228 */ /* 0x001fd00000000000 */
[----:B------:R-:W-:-:S08]  /*0c20*/  DFMA R4, -R4, R6, 1 ;  /* 0x3ff000000404742b */ /* 0x000fd00000000106 */
[----:B------:R-:W-:Y:S02]  /*0c30*/  DFMA R10, R4, R10, 0.5 ;  /* 0x3fe00000040a742b */ /* 0x000fe4000000000a */
[----:B------:R-:W-:-:S08]  /*0c40*/  DMUL R4, R8, R4 ;  /* 0x0000000408047228 */ /* 0x000fd00000000000 */
[----:B------:R-:W-:-:S08]  /*0c50*/  DFMA R14, R10, R4, R8 ;  /* 0x000000040a0e722b */ /* 0x000fd00000000008 */
[----:B------:R-:W-:Y:S02]  /*0c60*/  DMUL R10, R14, R6 ;  /* 0x000000060e0a7228 */ /* 0x000fe40000000000 */
[----:B------:R-:W-:Y:S02]  /*0c70*/  VIADD R13, R15, 0xfff00000 ;  /* 0xfff000000f0d7836 */ /* 0x000fe40000000000 */
[----:B------:R-:W-:-:S04]  /*0c80*/  IMAD.MOV.U32 R12, RZ, RZ, R14 ;  /* 0x000000ffff0c7224 */ /* 0x000fc800078e000e */
[----:B------:R-:W-:-:S08]  /*0c90*/  DFMA R16, R10, -R10, R6 ;  /* 0x8000000a0a10722b */ /* 0x000fd00000000006 */
[----:B------:R-:W-:Y:S01]  /*0ca0*/  DFMA R4, R16, R12, R10 ;  /* 0x0000000c1004722b */ /* 0x000fe2000000000a */
[----:B------:R-:W-:Y:S10]  /*0cb0*/  @!P0 BRA `(.L_x_27) ;  /* 0x0000000000108947 */ /* 0x000ff40003800000 */
[----:B------:R-:W-:-:S07]  /*0cc0*/  MOV R4, 0xce0 ;  /* 0x00000ce000047802 */ /* 0x000fce0000000f00 */
[----:B------:R-:W-:Y:S05]  /*0cd0*/  CALL.REL.NOINC `($__internal_1_$__cuda_sm20_dsqrt_rn_f64_mediumpath_v1) ;  /* 0x0000000000a07944 */ /* 0x000fea0003c00000 */
[----:B------:R-:W-:Y:S01]  /*0ce0*/  MOV R4, R6 ;  /* 0x0000000600047202 */ /* 0x000fe20000000f00 */
[----:B------:R-:W-:-:S07]  /*0cf0*/  IMAD.MOV.U32 R5, RZ, RZ, R7 ;  /* 0x000000ffff057224 */ /* 0x000fce00078e0007 */
.L_x_27:
[----:B------:R-:W-:Y:S05]  /*0d00*/  BSYNC.RECONVERGENT B0 ;  /* 0x0000000000007941 */ /* 0x000fea0003800200 */
.L_x_26:
[----:B------:R-:W0:Y:S01]  /*0d10*/  LDCU.64 UR4, c[0x0][0x398] ;  /* 0x00007300ff0477ac */ /* 0x000e220008000a00 */
[----:B------:R-:W-:Y:S01]  /*0d20*/  BSSY.RECONVERGENT B0, `(.L_x_28) ;  /* 0x0000006000007945 */ /* 0x000fe20003800200 */
[----:B0-----:R-:W-:-:S14]  /*0d30*/  DSETP.GT.AND P0, PT, R4, UR4, PT ;  /* 0x0000000404007e2a */ /* 0x001fdc000bf04000 */
[----:B------:R-:W-:Y:S05]  /*0d40*/  @!P0 BRA `(.L_x_29) ;  /* 0x00000000000c8947 */ /* 0x000fea0003800000 */
[----:B------:R-:W-:Y:S01]  /*0d50*/  ISETP.NE.AND P0, PT, R0, RZ, PT ;  /* 0x000000ff0000720c */ /* 0x000fe20003f05270 */
[----:B------:R0:W-:-:S12]  /*0d60*/  STG.E.U8 desc[UR8][R2.64], RZ ;  /* 0x000000ff02007986 */ /* 0x0001d8000c101108 */
[----:B0-----:R-:W-:Y:S05]  /*0d70*/  @P0 EXIT ;  /* 0x000000000000094d */ /* 0x001fea0003800000 */
.L_x_29:
[----:B------:R-:W-:Y:S05]  /*0d80*/  BSYNC.RECONVERGENT B0 ;  /* 0x0000000000007941 */ /* 0x000fea0003800200 */
.L_x_28:
[----:B------:R-:W0:Y:S08]  /*0d90*/  LDC R2, c[0x0][0x3a0] ;  /* 0x0000e800ff027b82 */ /* 0x000e300000000800 */
[----:B------:R-:W-:Y:S01]  /*0da0*/  BAR.SYNC.DEFER_BLOCKING 0x0 ;  /* 0x0000000000007b1d */ /* 0x000fe20000010000 */
[----:B0-----:R-:W-:-:S04]  /*0db0*/  ISETP.GE.AND P0, PT, R2, 0x1, PT ;  /* 0x000000010200780c */ /* 0x001fc80003f06270 */
[----:B------:R-:W-:-:S13]  /*0dc0*/  ISETP.NE.OR P0, PT, R0, RZ, !P0 ;  /* 0x000000ff0000720c */ /* 0x000fda0004705670 */
[----:B------:R-:W-:Y:S05]  /*0dd0*/  @P0 EXIT ;  /* 0x000000000000094d */ /* 0x000fea0003800000 */
[----:B------:R-:W0:Y:S01]  /*0de0*/  LDC.64 R2, c[0x0][0x3a8] ;  /* 0x0000ea00ff027b82 */ /* 0x000e220000000a00 */
[----:B------:R-:W1:Y:S07]  /*0df0*/  LDCU.64 UR10, c[0x0][0x390] ;  /* 0x00007200ff0a77ac */ /* 0x000e6e0008000a00 */
[----:B------:R-:W2:Y:S01]  /*0e00*/  LDC R6, c[0x0][0x3a0] ;  /* 0x0000e800ff067b82 */ /* 0x000ea20000000800 */
[----:B0-----:R0:W5:Y:S01]  /*0e10*/  LDG.E.U8 R0, desc[UR8][R2.64] ;  /* 0x0000000802007981 */ /* 0x001162000c1e1100 */
[----:B-1----:R-:W-:-:S05]  /*0e20*/  UMOV UR4, URZ ;  /* 0x000000ff00047c82 */ /* 0x002fca0008000000 */
.L_x_31:
[----:B-----5:R-:W-:-:S13]  /*0e30*/  LOP3.LUT P0, RZ, R0, 0xff, RZ, 0xc0, !PT ;  /* 0x000000ff00ff7812 */ /* 0x020fda000780c0ff */
[----:B-1----:R-:W-:Y:S05]  /*0e40*/  @!P0 BRA `(.L_x_30) ;  /* 0x0000000000388947 */ /* 0x002fea0003800000 */
[----:B------:R-:W-:-:S04]  /*0e50*/  UIADD3 UR5, UP0, UPT, UR4, UR10, URZ ;  /* 0x0000000a04057290 */ /* 0x000fc8000ff1e0ff */
[----:B------:R-:W-:Y:S02]  /*0e60*/  UIADD3.X UR6, UPT, UPT, URZ, UR11, URZ, UP0, !UPT ;  /* 0x0000000bff067290 */ /* 0x000fe400087fe4ff */
[----:B0-----:R-:W-:-:S04]  /*0e70*/  IMAD.U32 R2, RZ, RZ, UR5 ;  /* 0x00000005ff027e24 */ /* 0x001fc8000f8e00ff */
[----:B------:R-:W-:-:S05]  /*0e80*/  MOV R3, UR6 ;  /* 0x0000000600037c02 */ /* 0x000fca0008000f00 */
[----:B------:R-:W3:Y:S01]  /*0e90*/  LDG.E.U8 R2, desc[UR8][R2.64] ;  /* 0x0000000802027981 */ /* 0x000ee2000c1e1100 */
[----:B------:R-:W0:Y:S01]  /*0ea0*/  LDC.64 R4, c[0x0][0x3a8] ;  /* 0x0000ea00ff047b82 */ /* 0x000e220000000a00 */
[----:B------:R-:W-:-:S06]  /*0eb0*/  UIADD3 UR4, UPT, UPT, UR4, 0x1, URZ ;  /* 0x0000000104047890 */ /* 0x000fcc000fffe0ff */
[----:B--2---:R-:W-:Y:S02]  /*0ec0*/  ISETP.GT.AND P1, PT, R6, UR4, PT ;  /* 0x0000000406007c0c */ /* 0x004fe4000bf24270 */
[----:B---3--:R-:W-:-:S04]  /*0ed0*/  ISETP.NE.AND P0, PT, R2, RZ, PT ;  /* 0x000000ff0200720c */ /* 0x008fc80003f05270 */
[----:B------:R-:W-:-:S04]  /*0ee0*/  SEL R7, RZ, 0x1, !P0 ;  /* 0x00000001ff077807 */ /* 0x000fc80004000000 */
[----:B------:R-:W-:Y:S01]  /*0ef0*/  PRMT R0, R7, 0x7610, R0 ;  /* 0x0000761007007816 */ /* 0x000fe20000000000 */
[----:B0-----:R1:W-:Y:S04]  /*0f00*/  STG.E.U8 desc[UR8][R4.64], R7 ;  /* 0x0000000704007986 */ /* 0x0013e8000c101108 */
[----:B------:R-:W-:Y:S05]  /*0f10*/  @P0 BRA P1, `(.L_x_31) ;  /* 0xfffffffc00c40947 */ /* 0x000fea000083ffff */
[----:B------:R-:W-:Y:S05]  /*0f20*/  EXIT ;  /* 0x000000000000794d */ /* 0x000fea0003800000 */
.L_x_30:
[----:B0-----:R-:W0:Y:S02]  /*0f30*/  LDC.64 R2, c[0x0][0x3a8] ;  /* 0x0000ea00ff027b82 */ /* 0x001e240000000a00 */
[----:B0-----:R-:W-:Y:S01]  /*0f40*/  STG.E.U8 desc[UR8][R2.64], RZ ;  /* 0x000000ff02007986 */ /* 0x001fe2000c101108 */
[----:B------:R-:W-:Y:S05]  /*0f50*/  EXIT ;  /* 0x000000000000794d */ /* 0x000fea0003800000 */
        .weak           $__internal_1_$__cuda_sm20_dsqrt_rn_f64_mediumpath_v1
        .type           $__internal_1_$__cuda_sm20_dsqrt_rn_f64_mediumpath_v1,@function
        .size           $__internal_1_$__cuda_sm20_dsqrt_rn_f64_mediumpath_v1,(.L_x_38 - $__internal_1_$__cuda_sm20_dsqrt_rn_f64_mediumpath_v1)
$__internal_1_$__cuda_sm20_dsqrt_rn_f64_mediumpath_v1:
[----:B------:R-:W-:Y:S01]  /*0f60*/  ISETP.GE.U32.AND P0, PT, R8, -0x3400000, PT ;  /* 0xfcc000000800780c */ /* 0x000fe20003f06070 */
[----:B------:R-:W-:Y:S01]  /*0f70*/  BSSY.RECONVERGENT B1, `(.L_x_32) ;  /* 0x0000028000017945 */ /* 0x000fe20003800200 */
[----:B------:R-:W-:Y:S01]  /*0f80*/  IMAD.MOV.U32 R8, RZ, RZ, R6 ;  /* 0x000000ffff087224 */ /* 0x000fe200078e0006 */
[----:B------:R-:W-:Y:S01]  /*0f90*/  MOV R9, R7 ;  /* 0x0000000700097202 */ /* 0x000fe20000000f00 */
[----:B------:R-:W-:Y:S02]  /*0fa0*/  IMAD.MOV.U32 R12, RZ, RZ, R14 ;  /* 0x000000ffff0c7224 */ /* 0x000fe400078e000e */
[----:B------:R-:W-:Y:S02]  /*0fb0*/  IMAD.MOV.U32 R6, RZ, RZ, R16 ;  /* 0x000000ffff067224 */ /* 0x000fe400078e0010 */
[----:B------:R-:W-:-:S05]  /*0fc0*/  IMAD.MOV.U32 R7, RZ, RZ, R17 ;  /* 0x000000ffff077224 */ /* 0x000fca00078e0011 */
[----:B------:R-:W-:Y:S05]  /*0fd0*/  @!P0 BRA `(.L_x_33) ;  /* 0x0000000000208947 */ /* 0x000fea0003800000 */
[----:B------:R-:W-:-:S10]  /*0fe0*/  DFMA.RM R6, R6, R12, R10 ;  /* 0x0000000c0606722b */ /* 0x000fd4000000400a */
[----:B------:R-:W-:-:S04]  /*0ff0*/  IADD3 R10, P0, PT, R6, 0x1, RZ ;  /* 0x00000001060a7810 */ /* 0x000fc80007f1e0ff */
[----:B------:R-:W-:-:S06]  /*1000*/  IADD3.X R11, PT, PT, RZ, R7, RZ, P0, !PT ;  /* 0x00000007ff0b7210 */ /* 0x000fcc00007fe4ff */
[----:B------:R-:W-:-:S08]  /*1010*/  DFMA.RP R8, -R6, R10, R8 ;  /* 0x0000000a0608722b */ /* 0x000fd00000008108 */
[----:B------:R-:W-:-:S06]  /*1020*/  DSETP.GT.AND P0, PT, R8, RZ, PT ;  /* 0x000000ff0800722a */ /* 0x000fcc0003f04000 */
[----:B------:R-:W-:Y:S02]  /*1030*/  FSEL R6, R10, R6, P0 ;  /* 0x000000060a067208 */ /* 0x000fe40000000000 */
[----:B------:R-:W-:Y:S01]  /*1040*/  FSEL R7, R11, R7, P0 ;  /* 0x000000070b077208 */ /* 0x000fe20000000000 */
[----:B------:R-:W-:Y:S06]  /*1050*/  BRA `(.L_x_34) ;  /* 0x0000000000647947 */ /* 0x000fec0003800000 */
.L_x_33:
        /* <DEDUP_REMOVED lines=9> */
[----:B------:R-:W-:Y:S01]  /*10f0*/  IMAD.MOV.U32 R12, RZ, RZ, 0x0 ;  /* 0x00000000ff0c7424 */ /* 0x000fe200078e00ff */
[----:B------:R-:W-:Y:S01]  /*1100*/  MOV R8, RZ ;  /* 0x000000ff00087202 */ /* 0x000fe20000000f00 */
[----:B------:R-:W-:-:S03]  /*1110*/  IMAD.MOV.U32 R13, RZ, RZ, 0x3fd80000 ;  /* 0x3fd80000ff0d7424 */ /* 0x000fc600078e00ff */
[----:B------:R-:W0:Y:S02]  /*1120*/  MUFU.RSQ64H R9, R7 ;  /* 0x0000000700097308 */ /* 0x000e240000001c00 */
[----:B0-----:R-:W-:-:S08]  /*1130*/  DMUL R10, R8, R8 ;  /* 0x00000008080a7228 */ /* 0x001fd00000000000 */
[----:B------:R-:W-:-:S08]  /*1140*/  DFMA R10, R6, -R10, 1 ;  /* 0x3ff00000060a742b */ /* 0x000fd0000000080a */
[----:B------:R-:W-:Y:S02]  /*1150*/  DFMA R12, R10, R12, 0.5 ;  /* 0x3fe000000a0c742b */ /* 0x000fe4000000000c */
[----:B------:R-:W-:-:S08]  /*1160*/  DMUL R10, R8, R10 ;  /* 0x0000000a080a7228 */ /* 0x000fd00000000000 */
[----:B------:R-:W-:-:S08]  /*1170*/  DFMA R10, R12, R10, R8 ;  /* 0x0000000a0c0a722b */ /* 0x000fd00000000008 */
[----:B------:R-:W-:Y:S02]  /*1180*/  DMUL R8, R6, R10 ;  /* 0x0000000a06087228 */ /* 0x000fe40000000000 */
[----:B------:R-:W-:-:S06]  /*1190*/  IADD3 R11, PT, PT, R11, -0x100000, RZ ;  /* 0xfff000000b0b7810 */ /* 0x000fcc0007ffe0ff */
[----:B------:R-:W-:-:S08]  /*11a0*/  DFMA R12, R8, -R8, R6 ;  /* 0x80000008080c722b */ /* 0x000fd00000000006 */
[----:B------:R-:W-:-:S10]  /*11b0*/  DFMA R6, R10, R12, R8 ;  /* 0x0000000c0a06722b */ /* 0x000fd40000000008 */
[----:B------:R-:W-:Y:S01]  /*11c0*/  VIADD R7, R7, 0xfcb00000 ;  /* 0xfcb0000007077836 */ /* 0x000fe20000000000 */
[----:B------:R-:W-:Y:S06]  /*11d0*/  BRA `(.L_x_34) ;  /* 0x0000000000047947 */ /* 0x000fec0003800000 */
.L_x_35:
[----:B------:R-:W-:-:S11]  /*11e0*/  DADD R6, R8, R8 ;  /* 0x0000000008067229 */ /* 0x000fd60000000008 */
.L_x_34:
[----:B------:R-:W-:Y:S05]  /*11f0*/  BSYNC.RECONVERGENT B1 ;  /* 0x0000000000017941 */ /* 0x000fea0003800200 */
.L_x_32:
[----:B------:R-:W-:-:S04]  /*1200*/  MOV R5, 0x0 ;  /* 0x0000000000057802 */ /* 0x000fc80000000f00 */
[----:B------:R-:W-:Y:S05]  /*1210*/  RET.REL.NODEC R4 `(_Z9convergedPdS_PbdiiS0_) ;  /* 0xffffffec04787950 */ /* 0x000fea0003c3ffff */
.L_x_36:
        /* <DEDUP_REMOVED lines=14> */
.L_x_38:


//--------------------- .nv.shared.reserved.0     --------------------------
	.section	.nv.shared.reserved.0,"aw",@nobits
	.weak		__nv_reservedSMEM_offset_0_alias
	.size		__nv_reservedSMEM_offset_0_alias, 0, 64
	.other		__nv_reservedSMEM_offset_0_alias,@"STO_CUDA_RESERVED_SHARED STV_DEFAULT"
__nv_reservedSMEM_offset_0_alias:
	.zero		0
	.zero		64


//--------------------- .nv.constant0._Z22find_nearest_centroidsPdS_iiiPi --------------------------
	.section	.nv.constant0._Z22find_nearest_centroidsPdS_iiiPi,"a",@progbits
	.sectionflags	@""
	.align	4
.nv.constant0._Z22find_nearest_centroidsPdS_iiiPi:
	.zero		936


//--------------------- .nv.constant0._Z9convergedPdS_PbdiiS0_ --------------------------
	.section	.nv.constant0._Z9convergedPdS_PbdiiS0_,"a",@progbits
	.sectionflags	@""
	.align	4
.nv.constant0._Z9convergedPdS_PbdiiS0_:
	.zero		944


//--------------------- SYMBOLS --------------------------

	.type		.nv.reservedSmem.offset0,@object
	.size		.nv.reservedSmem.offset0,0x4
